//
// Generated by NVIDIA NVVM Compiler
//
// Compiler Build ID: CL-36424714
// Cuda compilation tools, release 13.0, V13.0.88
// Based on NVVM 20.0.0
//

.version 9.0
.target sm_100
.address_size 64

	// .globl	_Z9fftKernelP7double2ii
.func  (.param .align 16 .b8 func_retval0[16]) __internal_trig_reduction_slowpathd
(
	.param .b64 __internal_trig_reduction_slowpathd_param_0
)
;
.global .align 8 .b8 __cudart_i2opi_d[144] = {8, 93, 141, 31, 177, 95, 251, 107, 234, 146, 82, 138, 247, 57, 7, 61, 123, 241, 229, 235, 199, 186, 39, 117, 45, 234, 95, 158, 102, 63, 70, 79, 183, 9, 203, 39, 207, 126, 54, 109, 31, 109, 10, 90, 139, 17, 47, 239, 15, 152, 5, 222, 255, 151, 248, 31, 59, 40, 249, 189, 139, 95, 132, 156, 244, 57, 83, 131, 57, 214, 145, 57, 65, 126, 95, 180, 38, 112, 156, 233, 132, 68, 187, 46, 245, 53, 130, 232, 62, 167, 41, 177, 28, 235, 29, 254, 28, 146, 209, 9, 234, 46, 73, 6, 224, 210, 77, 66, 58, 110, 36, 183, 97, 197, 187, 222, 171, 99, 81, 254, 65, 144, 67, 60, 153, 149, 98, 219, 192, 221, 52, 245, 209, 87, 39, 252, 41, 21, 68, 78, 110, 131, 249, 162};
.global .align 16 .b8 __cudart_sin_cos_coeffs[128] = {70, 210, 176, 44, 241, 229, 90, 190, 146, 227, 172, 105, 227, 29, 199, 62, 161, 98, 219, 25, 160, 1, 42, 191, 24, 8, 17, 17, 17, 17, 129, 63, 84, 85, 85, 85, 85, 85, 197, 191, 0, 0, 0, 0, 0, 0, 0, 0, 0, 0, 0, 0, 0, 0, 0, 0, 100, 129, 253, 32, 131, 255, 168, 189, 40, 133, 239, 193, 167, 238, 33, 62, 217, 230, 6, 142, 79, 126, 146, 190, 233, 188, 221, 25, 160, 1, 250, 62, 71, 93, 193, 22, 108, 193, 86, 191, 81, 85, 85, 85, 85, 85, 165, 63, 0, 0, 0, 0, 0, 0, 224, 191, 0, 0, 0, 0, 0, 0, 240, 63};

.visible .entry _Z9fftKernelP7double2ii(
	.param .u64 .ptr .align 1 _Z9fftKernelP7double2ii_param_0,
	.param .u32 _Z9fftKernelP7double2ii_param_1,
	.param .u32 _Z9fftKernelP7double2ii_param_2
)
{
	.reg .pred 	%p<10>;
	.reg .b32 	%r<33>;
	.reg .b64 	%rd<17>;
	.reg .b64 	%fd<83>;

	ld.param.u64 	%rd1, [_Z9fftKernelP7double2ii_param_0];
	ld.param.u32 	%r11, [_Z9fftKernelP7double2ii_param_1];
	ld.param.u32 	%r12, [_Z9fftKernelP7double2ii_param_2];
	mov.u32 	%r13, %ctaid.x;
	mov.u32 	%r14, %ntid.x;
	mov.u32 	%r15, %tid.x;
	mad.lo.s32 	%r1, %r13, %r14, %r15;
	shr.u32 	%r16, %r11, 31;
	add.s32 	%r17, %r11, %r16;
	shr.s32 	%r2, %r17, 1;
	setp.ge.s32 	%p1, %r1, %r2;
	@%p1 bra 	$L__BB0_11;
	add.s32 	%r18, %r12, %r1;
	cvt.rn.f64.s32 	%fd13, %r18;
	mul.f64 	%fd14, %fd13, 0dC01921FB54442D18;
	cvt.rn.f64.s32 	%fd15, %r11;
	div.rn.f64 	%fd1, %fd14, %fd15;
	abs.f64 	%fd2, %fd1;
	setp.neu.f64 	%p2, %fd2, 0d7FF0000000000000;
	@%p2 bra 	$L__BB0_3;
	mov.f64 	%fd21, 0d0000000000000000;
	mul.rn.f64 	%fd81, %fd1, %fd21;
	mov.b32 	%r31, 1;
	bra.uni 	$L__BB0_6;
$L__BB0_3:
	mul.f64 	%fd16, %fd1, 0d3FE45F306DC9C883;
	cvt.rni.s32.f64 	%r30, %fd16;
	cvt.rn.f64.s32 	%fd17, %r30;
	fma.rn.f64 	%fd18, %fd17, 0dBFF921FB54442D18, %fd1;
	fma.rn.f64 	%fd19, %fd17, 0dBC91A62633145C00, %fd18;
	fma.rn.f64 	%fd81, %fd17, 0dB97B839A252049C0, %fd19;
	setp.ltu.f64 	%p3, %fd2, 0d41E0000000000000;
	@%p3 bra 	$L__BB0_5;
	{ // callseq 0, 0
	.param .b64 param0;
	st.param.f64 	[param0], %fd1;
	.param .align 16 .b8 retval0[16];
	call.uni (retval0), 
	__internal_trig_reduction_slowpathd, 
	(
	param0
	);
	ld.param.f64 	%fd81, [retval0];
	ld.param.b32 	%r30, [retval0+8];
	} // callseq 0
$L__BB0_5:
	add.s32 	%r31, %r30, 1;
$L__BB0_6:
	setp.neu.f64 	%p4, %fd2, 0d7FF0000000000000;
	shl.b32 	%r21, %r31, 6;
	cvt.u64.u32 	%rd2, %r21;
	and.b64  	%rd3, %rd2, 64;
	mov.u64 	%rd4, __cudart_sin_cos_coeffs;
	add.s64 	%rd5, %rd4, %rd3;
	mul.rn.f64 	%fd22, %fd81, %fd81;
	and.b32  	%r22, %r31, 1;
	setp.eq.b32 	%p5, %r22, 1;
	selp.f64 	%fd23, 0dBDA8FF8320FD8164, 0d3DE5DB65F9785EBA, %p5;
	ld.global.nc.v2.f64 	{%fd24, %fd25}, [%rd5];
	fma.rn.f64 	%fd26, %fd23, %fd22, %fd24;
	fma.rn.f64 	%fd27, %fd26, %fd22, %fd25;
	ld.global.nc.v2.f64 	{%fd28, %fd29}, [%rd5+16];
	fma.rn.f64 	%fd30, %fd27, %fd22, %fd28;
	fma.rn.f64 	%fd31, %fd30, %fd22, %fd29;
	ld.global.nc.v2.f64 	{%fd32, %fd33}, [%rd5+32];
	fma.rn.f64 	%fd34, %fd31, %fd22, %fd32;
	fma.rn.f64 	%fd35, %fd34, %fd22, %fd33;
	fma.rn.f64 	%fd36, %fd35, %fd81, %fd81;
	fma.rn.f64 	%fd37, %fd35, %fd22, 0d3FF0000000000000;
	selp.f64 	%fd38, %fd37, %fd36, %p5;
	and.b32  	%r23, %r31, 2;
	setp.eq.s32 	%p6, %r23, 0;
	mov.f64 	%fd39, 0d0000000000000000;
	sub.f64 	%fd40, %fd39, %fd38;
	selp.f64 	%fd8, %fd38, %fd40, %p6;
	@%p4 bra 	$L__BB0_8;
	mov.f64 	%fd46, 0d0000000000000000;
	mul.rn.f64 	%fd82, %fd1, %fd46;
	mov.b32 	%r32, 0;
	bra.uni 	$L__BB0_10;
$L__BB0_8:
	mul.f64 	%fd41, %fd1, 0d3FE45F306DC9C883;
	cvt.rni.s32.f64 	%r32, %fd41;
	cvt.rn.f64.s32 	%fd42, %r32;
	fma.rn.f64 	%fd43, %fd42, 0dBFF921FB54442D18, %fd1;
	fma.rn.f64 	%fd44, %fd42, 0dBC91A62633145C00, %fd43;
	fma.rn.f64 	%fd82, %fd42, 0dB97B839A252049C0, %fd44;
	setp.ltu.f64 	%p7, %fd2, 0d41E0000000000000;
	@%p7 bra 	$L__BB0_10;
	{ // callseq 1, 0
	.param .b64 param0;
	st.param.f64 	[param0], %fd1;
	.param .align 16 .b8 retval0[16];
	call.uni (retval0), 
	__internal_trig_reduction_slowpathd, 
	(
	param0
	);
	ld.param.f64 	%fd82, [retval0];
	ld.param.b32 	%r32, [retval0+8];
	} // callseq 1
$L__BB0_10:
	shl.b32 	%r26, %r32, 6;
	cvt.u64.u32 	%rd6, %r26;
	and.b64  	%rd7, %rd6, 64;
	add.s64 	%rd9, %rd4, %rd7;
	mul.rn.f64 	%fd47, %fd82, %fd82;
	and.b32  	%r27, %r32, 1;
	setp.eq.b32 	%p8, %r27, 1;
	selp.f64 	%fd48, 0dBDA8FF8320FD8164, 0d3DE5DB65F9785EBA, %p8;
	ld.global.nc.v2.f64 	{%fd49, %fd50}, [%rd9];
	fma.rn.f64 	%fd51, %fd48, %fd47, %fd49;
	fma.rn.f64 	%fd52, %fd51, %fd47, %fd50;
	ld.global.nc.v2.f64 	{%fd53, %fd54}, [%rd9+16];
	fma.rn.f64 	%fd55, %fd52, %fd47, %fd53;
	fma.rn.f64 	%fd56, %fd55, %fd47, %fd54;
	ld.global.nc.v2.f64 	{%fd57, %fd58}, [%rd9+32];
	fma.rn.f64 	%fd59, %fd56, %fd47, %fd57;
	fma.rn.f64 	%fd60, %fd59, %fd47, %fd58;
	fma.rn.f64 	%fd61, %fd60, %fd82, %fd82;
	fma.rn.f64 	%fd62, %fd60, %fd47, 0d3FF0000000000000;
	selp.f64 	%fd63, %fd62, %fd61, %p8;
	and.b32  	%r28, %r32, 2;
	setp.eq.s32 	%p9, %r28, 0;
	mov.f64 	%fd64, 0d0000000000000000;
	sub.f64 	%fd65, %fd64, %fd63;
	selp.f64 	%fd66, %fd63, %fd65, %p9;
	shl.b32 	%r29, %r1, 1;
	cvta.to.global.u64 	%rd10, %rd1;
	mul.wide.s32 	%rd11, %r29, 16;
	add.s64 	%rd12, %rd10, %rd11;
	ld.global.v2.f64 	{%fd67, %fd68}, [%rd12];
	ld.global.v2.f64 	{%fd69, %fd70}, [%rd12+16];
	mul.f64 	%fd71, %fd8, %fd69;
	mul.f64 	%fd72, %fd70, %fd66;
	sub.f64 	%fd73, %fd71, %fd72;
	mul.f64 	%fd74, %fd69, %fd66;
	fma.rn.f64 	%fd75, %fd8, %fd70, %fd74;
	add.f64 	%fd76, %fd67, %fd73;
	add.f64 	%fd77, %fd68, %fd75;
	mul.wide.s32 	%rd13, %r1, 16;
	sub.s64 	%rd14, %rd12, %rd13;
	st.global.v2.f64 	[%rd14], {%fd76, %fd77};
	sub.f64 	%fd78, %fd67, %fd73;
	sub.f64 	%fd79, %fd68, %fd75;
	mul.wide.s32 	%rd15, %r2, 16;
	add.s64 	%rd16, %rd14, %rd15;
	st.global.v2.f64 	[%rd16], {%fd78, %fd79};
$L__BB0_11:
	ret;

}
.func  (.param .align 16 .b8 func_retval0[16]) __internal_trig_reduction_slowpathd(
	.param .b64 __internal_trig_reduction_slowpathd_param_0
)
{
	.local .align 8 .b8 	__local_depot1[40];
	.reg .b64 	%SP;
	.reg .b64 	%SPL;
	.reg .pred 	%p<10>;
	.reg .b32 	%r<47>;
	.reg .b64 	%rd<74>;
	.reg .b64 	%fd<5>;

	mov.u64 	%SPL, __local_depot1;
	ld.param.f64 	%fd4, [__internal_trig_reduction_slowpathd_param_0];
	add.u64 	%rd1, %SPL, 0;
	{
	.reg .b32 %temp; 
	mov.b64 	{%temp, %r1}, %fd4;
	}
	shr.u32 	%r2, %r1, 20;
	and.b32  	%r3, %r2, 2047;
	setp.eq.s32 	%p1, %r3, 2047;
	mov.b32 	%r46, 0;
	@%p1 bra 	$L__BB1_9;
	add.s32 	%r20, %r3, -1024;
	mov.b64 	%rd20, %fd4;
	shl.b64 	%rd2, %rd20, 11;
	shr.u32 	%r4, %r20, 6;
	sub.s32 	%r45, 15, %r4;
	sub.s32 	%r21, 19, %r4;
	setp.lt.u32 	%p2, %r20, 128;
	selp.b32 	%r6, 18, %r21, %p2;
	setp.ge.s32 	%p3, %r45, %r6;
	mov.b64 	%rd70, 0;
	@%p3 bra 	$L__BB1_4;
	add.s32 	%r23, %r6, %r4;
	neg.s32 	%r43, %r23;
	or.b64  	%rd3, %rd2, -9223372036854775808;
	mov.b64 	%rd70, 0;
	mov.b32 	%r42, 0;
	mov.u64 	%rd25, __cudart_i2opi_d;
	mov.u32 	%r44, %r45;
$L__BB1_3:
	.pragma "nounroll";
	mul.wide.s32 	%rd22, %r42, 8;
	add.s64 	%rd23, %rd1, %rd22;
	mul.wide.s32 	%rd24, %r44, 8;
	add.s64 	%rd26, %rd25, %rd24;
	ld.global.nc.u64 	%rd27, [%rd26];
	{
	.reg .u32 %r0, %r1, %r2, %r3, %alo, %ahi, %blo, %bhi, %clo, %chi;
	mov.b64 	{%alo,%ahi}, %rd27;
	mov.b64 	{%blo,%bhi}, %rd3;
	mov.b64 	{%clo,%chi}, %rd70;
	mad.lo.cc.u32 	%r0, %alo, %blo, %clo;
	madc.hi.cc.u32 	%r1, %alo, %blo, %chi;
	madc.hi.u32 	%r2, %alo, %bhi, 0;
	mad.lo.cc.u32 	%r1, %alo, %bhi, %r1;
	madc.hi.cc.u32 	%r2, %ahi, %blo, %r2;
	madc.hi.u32 	%r3, %ahi, %bhi, 0;
	mad.lo.cc.u32 	%r1, %ahi, %blo, %r1;
	madc.lo.cc.u32 	%r2, %ahi, %bhi, %r2;
	addc.u32 	%r3, %r3, 0;
	mov.b64 	%rd28, {%r0,%r1};
	mov.b64 	%rd70, {%r2,%r3};
	}
	st.local.u64 	[%rd23], %rd28;
	add.s32 	%r44, %r44, 1;
	add.s32 	%r43, %r43, 1;
	add.s32 	%r42, %r42, 1;
	setp.ne.s32 	%p4, %r43, -15;
	mov.u32 	%r45, %r6;
	@%p4 bra 	$L__BB1_3;
$L__BB1_4:
	cvt.s64.s32 	%rd29, %r45;
	cvt.u64.u32 	%rd30, %r4;
	add.s64 	%rd31, %rd30, %rd29;
	shl.b64 	%rd32, %rd31, 3;
	add.s64 	%rd33, %rd1, %rd32;
	st.local.u64 	[%rd33+-120], %rd70;
	and.b32  	%r15, %r2, 63;
	ld.local.u64 	%rd72, [%rd1+16];
	ld.local.u64 	%rd71, [%rd1+24];
	setp.eq.s32 	%p5, %r15, 0;
	@%p5 bra 	$L__BB1_6;
	shl.b64 	%rd34, %rd71, %r15;
	shr.u64 	%rd35, %rd72, 1;
	xor.b32  	%r24, %r15, 63;
	shr.u64 	%rd36, %rd35, %r24;
	or.b64  	%rd71, %rd34, %rd36;
	ld.local.u64 	%rd37, [%rd1+8];
	shl.b64 	%rd38, %rd72, %r15;
	shr.u64 	%rd39, %rd37, 1;
	shr.u64 	%rd40, %rd39, %r24;
	or.b64  	%rd72, %rd38, %rd40;
$L__BB1_6:
	and.b32  	%r25, %r1, -2147483648;
	shr.u64 	%rd41, %rd71, 62;
	cvt.u32.u64 	%r26, %rd41;
	mov.b64 	{%r27, %r28}, %rd71;
	mov.b64 	{%r29, %r30}, %rd72;
	shf.l.wrap.b32 	%r31, %r30, %r27, 2;
	shf.l.wrap.b32 	%r32, %r27, %r28, 2;
	mov.b64 	%rd42, {%r31, %r32};
	shl.b64 	%rd43, %rd72, 2;
	shr.u64 	%rd44, %rd42, 63;
	cvt.u32.u64 	%r33, %rd44;
	add.s32 	%r34, %r33, %r26;
	setp.eq.s32 	%p6, %r25, 0;
	neg.s32 	%r35, %r34;
	selp.b32 	%r46, %r34, %r35, %p6;
	setp.gt.s64 	%p7, %rd42, -1;
	mov.b64 	%rd45, 0;
	{
	.reg .u32 %r0, %r1, %r2, %r3, %a0, %a1, %a2, %a3, %b0, %b1, %b2, %b3;
	mov.b64 	{%a0,%a1}, %rd45;
	mov.b64 	{%a2,%a3}, %rd45;
	mov.b64 	{%b0,%b1}, %rd43;
	mov.b64 	{%b2,%b3}, %rd42;
	sub.cc.u32 	%r0, %a0, %b0;
	subc.cc.u32 	%r1, %a1, %b1;
	subc.cc.u32 	%r2, %a2, %b2;
	subc.u32 	%r3, %a3, %b3;
	mov.b64 	%rd46, {%r0,%r1};
	mov.b64 	%rd47, {%r2,%r3};
	}
	xor.b32  	%r36, %r25, -2147483648;
	selp.b64 	%rd73, %rd42, %rd47, %p7;
	selp.b64 	%rd14, %rd43, %rd46, %p7;
	selp.b32 	%r17, %r25, %r36, %p7;
	clz.b64 	%r37, %rd73;
	cvt.u64.u32 	%rd15, %r37;
	setp.eq.s32 	%p8, %r37, 0;
	@%p8 bra 	$L__BB1_8;
	cvt.u32.u64 	%r38, %rd15;
	and.b32  	%r39, %r38, 63;
	shl.b64 	%rd48, %rd73, %r39;
	shr.u64 	%rd49, %rd14, 1;
	not.b32 	%r40, %r38;
	and.b32  	%r41, %r40, 63;
	shr.u64 	%rd50, %rd49, %r41;
	or.b64  	%rd73, %rd48, %rd50;
$L__BB1_8:
	mov.b64 	%rd51, -3958705157555305931;
	{
	.reg .u32 %r0, %r1, %r2, %r3, %alo, %ahi, %blo, %bhi;
	mov.b64 	{%alo,%ahi}, %rd73;
	mov.b64 	{%blo,%bhi}, %rd51;
	mul.lo.u32 	%r0, %alo, %blo;
	mul.hi.u32 	%r1, %alo, %blo;
	mad.lo.cc.u32 	%r1, %alo, %bhi, %r1;
	madc.hi.u32 	%r2, %alo, %bhi, 0;
	mad.lo.cc.u32 	%r1, %ahi, %blo, %r1;
	madc.hi.cc.u32 	%r2, %ahi, %blo, %r2;
	madc.hi.u32 	%r3, %ahi, %bhi, 0;
	mad.lo.cc.u32 	%r2, %ahi, %bhi, %r2;
	addc.u32 	%r3, %r3, 0;
	mov.b64 	%rd52, {%r0,%r1};
	mov.b64 	%rd53, {%r2,%r3};
	}
	setp.gt.s64 	%p9, %rd53, 0;
	{
	.reg .u32 %r0, %r1, %r2, %r3, %a0, %a1, %a2, %a3, %b0, %b1, %b2, %b3;
	mov.b64 	{%a0,%a1}, %rd52;
	mov.b64 	{%a2,%a3}, %rd53;
	mov.b64 	{%b0,%b1}, %rd52;
	mov.b64 	{%b2,%b3}, %rd53;
	add.cc.u32 	%r0, %a0, %b0;
	addc.cc.u32 	%r1, %a1, %b1;
	addc.cc.u32 	%r2, %a2, %b2;
	addc.u32 	%r3, %a3, %b3;
	mov.b64 	%rd54, {%r0,%r1};
	mov.b64 	%rd55, {%r2,%r3};
	}
	selp.b64 	%rd56, %rd55, %rd53, %p9;
	selp.s64 	%rd57, -1, 0, %p9;
	sub.s64 	%rd58, %rd57, %rd15;
	cvt.u64.u32 	%rd59, %r17;
	shl.b64 	%rd60, %rd59, 32;
	add.s64 	%rd61, %rd56, 1;
	shr.u64 	%rd62, %rd61, 10;
	add.s64 	%rd63, %rd62, 1;
	shr.u64 	%rd64, %rd63, 1;
	shl.b64 	%rd65, %rd58, 52;
	add.s64 	%rd66, %rd65, %rd64;
	add.s64 	%rd67, %rd66, 4602678819172646912;
	or.b64  	%rd68, %rd67, %rd60;
	mov.b64 	%fd4, %rd68;
$L__BB1_9:
	st.param.f64 	[func_retval0], %fd4;
	st.param.b32 	[func_retval0+8], %r46;
	ret;

}


// ===== COMPILED SASS (sm_100) =====

	.target	sm_100

	.elftype	@"ET_EXEC"


//--------------------- .note.nv.tkinfo           --------------------------
	.section	.note.nv.tkinfo,"",@"SHT_NOTE"
	.sectionflags	@"SHF_NOTE_NV_TKINFO"
	.tkinfo
        /*0018*/ 	.word	0x00000002
        /*0030*/ 	.string	""
        /*0030*/ 	.string	"ptxas"
        /*0030*/ 	.string	"Cuda compilation tools, release 13.0, V13.0.88"
        /*0030*/ 	.string	"Build cuda_13.0.r13.0/compiler.36424714_0"
        /*0030*/ 	.string	"-arch sm_100 -m 64 "



//--------------------- .note.nv.cuinfo           --------------------------
	.section	.note.nv.cuinfo,"",@"SHT_NOTE"
	.sectionflags	@"SHF_NOTE_NV_CUINFO"
        /*0018*/ 	.short	0x0002
        /*001a*/ 	.short	0x0064
        /*001c*/ 	.short	0x0082
	.zero		2


//--------------------- .nv.info                  --------------------------
	.section	.nv.info,"",@"SHT_CUDA_INFO"
	.align	4


	//----- nvinfo : EIATTR_REGCOUNT
	.align		4
        /*0000*/ 	.byte	0x04, 0x2f
        /*0002*/ 	.short	(.L_3 - .L_2)
	.align		4
.L_2:
        /*0004*/ 	.word	index@(_Z9fftKernelP7double2ii)
        /*0008*/ 	.word	0x0000001e


	//----- nvinfo : EIATTR_FRAME_SIZE
	.align		4
.L_3:
        /*000c*/ 	.byte	0x04, 0x11
        /*000e*/ 	.short	(.L_5 - .L_4)
	.align		4
.L_4:
        /*0010*/ 	.word	index@($_Z9fftKernelP7double2ii$__internal_trig_reduction_slowpathd)
        /*0014*/ 	.word	0x00000028


	//----- nvinfo : EIATTR_FRAME_SIZE
	.align		4
.L_5:
        /*0018*/ 	.byte	0x04, 0x11
        /*001a*/ 	.short	(.L_7 - .L_6)
	.align		4
.L_6:
        /*001c*/ 	.word	index@($__internal_0_$__cuda_sm20_div_rn_f64_full)
        /*0020*/ 	.word	0x00000028


	//----- nvinfo : EIATTR_FRAME_SIZE
	.align		4
.L_7:
        /*0024*/ 	.byte	0x04, 0x11
        /*0026*/ 	.short	(.L_9 - .L_8)
	.align		4
.L_8:
        /*0028*/ 	.word	index@(_Z9fftKernelP7double2ii)
        /*002c*/ 	.word	0x00000028


	//----- nvinfo : EIATTR_MIN_STACK_SIZE
	.align		4
.L_9:
        /*0030*/ 	.byte	0x04, 0x12
        /*0032*/ 	.short	(.L_11 - .L_10)
	.align		4
.L_10:
        /*0034*/ 	.word	index@(_Z9fftKernelP7double2ii)
        /*0038*/ 	.word	0x00000028
.L_11:


//--------------------- .nv.compat                --------------------------
	.section	.nv.compat,"",@"SHT_CUDA_COMPAT_INFO"
	.align	4
        /*0000*/ 	.byte	0x02, 0x09, 0x00, 0x00, 0x02, 0x02, 0x01, 0x00, 0x02, 0x05, 0x05, 0x00, 0x03, 0x07, 0x01, 0x01
        /*0010*/ 	.byte	0x02, 0x03, 0x00, 0x00, 0x02, 0x06, 0x01, 0x00, 0x04, 0x0b, 0x08, 0x00, 0x01, 0x00, 0x00, 0x00
        /*0020*/ 	.byte	0x00, 0x00, 0x00, 0x00


//--------------------- .nv.info._Z9fftKernelP7double2ii --------------------------
	.section	.nv.info._Z9fftKernelP7double2ii,"",@"SHT_CUDA_INFO"
	.sectionflags	@""
	.align	4


	//----- nvinfo : EIATTR_CUDA_API_VERSION
	.align		4
        /*0000*/ 	.byte	0x04, 0x37
        /*0002*/ 	.short	(.L_13 - .L_12)
.L_12:
        /*0004*/ 	.word	0x00000082


	//----- nvinfo : EIATTR_KPARAM_INFO
	.align		4
.L_13:
        /*0008*/ 	.byte	0x04, 0x17
        /*000a*/ 	.short	(.L_15 - .L_14)
.L_14:
        /*000c*/ 	.word	0x00000000
        /*0010*/ 	.short	0x0002
        /*0012*/ 	.short	0x000c
        /*0014*/ 	.byte	0x00, 0xf0, 0x11, 0x00


	//----- nvinfo : EIATTR_KPARAM_INFO
	.align		4
.L_15:
        /*0018*/ 	.byte	0x04, 0x17
        /*001a*/ 	.short	(.L_17 - .L_16)
.L_16:
        /*001c*/ 	.word	0x00000000
        /*0020*/ 	.short	0x0001
        /*0022*/ 	.short	0x0008
        /*0024*/ 	.byte	0x00, 0xf0, 0x11, 0x00


	//----- nvinfo : EIATTR_KPARAM_INFO
	.align		4
.L_17:
        /*0028*/ 	.byte	0x04, 0x17
        /*002a*/ 	.short	(.L_19 - .L_18)
.L_18:
        /*002c*/ 	.word	0x00000000
        /*0030*/ 	.short	0x0000
        /*0032*/ 	.short	0x0000
        /*0034*/ 	.byte	0x00, 0xf5, 0x21, 0x00


	//----- nvinfo : EIATTR_SPARSE_MMA_MASK
	.align		4
.L_19:
        /*0038*/ 	.byte	0x03, 0x50
        /*003a*/ 	.short	0x0000


	//----- nvinfo : EIATTR_MAXREG_COUNT
	.align		4
        /*003c*/ 	.byte	0x03, 0x1b
        /*003e*/ 	.short	0x00ff


	//----- nvinfo : EIATTR_MERCURY_ISA_VERSION
	.align		4
        /*0040*/ 	.byte	0x03, 0x5f
        /*0042*/ 	.short	0x0101


	//----- nvinfo : EIATTR_VRC_CTA_INIT_COUNT
	.align		4
        /*0044*/ 	.byte	0x02, 0x4a
	.zero		1
	.zero		1


	//----- nvinfo : EIATTR_EXIT_INSTR_OFFSETS
	.align		4
        /*0048*/ 	.byte	0x04, 0x1c
        /*004a*/ 	.short	(.L_21 - .L_20)


	//   ....[0]....
.L_20:
        /*004c*/ 	.word	0x000000a0


	//   ....[1]....
        /*0050*/ 	.word	0x00000b10


	//----- nvinfo : EIATTR_CRS_STACK_SIZE
	.align		4
.L_21:
        /*0054*/ 	.byte	0x04, 0x1e
        /*0056*/ 	.short	(.L_23 - .L_22)
.L_22:
        /*0058*/ 	.word	0x00000000


	//----- nvinfo : EIATTR_CBANK_PARAM_SIZE
	.align		4
.L_23:
        /*005c*/ 	.byte	0x03, 0x19
        /*005e*/ 	.short	0x0010


	//----- nvinfo : EIATTR_PARAM_CBANK
	.align		4
        /*0060*/ 	.byte	0x04, 0x0a
        /*0062*/ 	.short	(.L_25 - .L_24)
	.align		4
.L_24:
        /*0064*/ 	.word	index@(.nv.constant0._Z9fftKernelP7double2ii)
        /*0068*/ 	.short	0x0380
        /*006a*/ 	.short	0x0010


	//----- nvinfo : EIATTR_SW_WAR
	.align		4
.L_25:
        /*006c*/ 	.byte	0x04, 0x36
        /*006e*/ 	.short	(.L_27 - .L_26)
.L_26:
        /*0070*/ 	.word	0x00000008
.L_27:


//--------------------- .nv.callgraph             --------------------------
	.section	.nv.callgraph,"",@"SHT_CUDA_CALLGRAPH"
	.align	4
	.sectionentsize	8
	.align		4
        /*0000*/ 	.word	0x00000000
	.align		4
        /*0004*/ 	.word	0xffffffff
	.align		4
        /*0008*/ 	.word	0x00000000
	.align		4
        /*000c*/ 	.word	0xfffffffe
	.align		4
        /*0010*/ 	.word	0x00000000
	.align		4
        /*0014*/ 	.word	0xfffffffd
	.align		4
        /*0018*/ 	.word	0x00000000
	.align		4
        /*001c*/ 	.word	0xfffffffc


//--------------------- .nv.constant4             --------------------------
	.section	.nv.constant4,"a",@progbits
	.align	8
	.align		8
.nv.constant4:
        /*0000*/ 	.dword	__cudart_i2opi_d
	.align		8
        /*0008*/ 	.dword	__cudart_sin_cos_coeffs


//--------------------- .text._Z9fftKernelP7double2ii --------------------------
	.section	.text._Z9fftKernelP7double2ii,"ax",@progbits
	.align	128
        .global         _Z9fftKernelP7double2ii
        .type           _Z9fftKernelP7double2ii,@function
        .size           _Z9fftKernelP7double2ii,(.L_x_22 - _Z9fftKernelP7double2ii)
        .other          _Z9fftKernelP7double2ii,@"STO_CUDA_ENTRY STV_DEFAULT"
_Z9fftKernelP7double2ii:
.text._Z9fftKernelP7double2ii:
[----:B------:R-:W0:Y:S01]  /*0000*/  LDC R1, c[0x0][0x37c] ;  /* 0x0000df00ff017b82 */ /* 0x000e220000000800 */
[----:B------:R-:W1:Y:S07]  /*0010*/  S2R R3, SR_TID.X ;  /* 0x0000000000037919 */ /* 0x000e6e0000002100 */
[----:B------:R-:W2:Y:S01]  /*0020*/  LDC R6, c[0x0][0x388] ;  /* 0x0000e200ff067b82 */ /* 0x000ea20000000800 */
[----:B0-----:R-:W-:-:S07]  /*0030*/  VIADD R1, R1, 0xffffffd8 ;  /* 0xffffffd801017836 */ /* 0x001fce0000000000 */
[----:B------:R-:W1:Y:S08]  /*0040*/  S2UR UR4, SR_CTAID.X ;  /* 0x00000000000479c3 */ /* 0x000e700000002500 */
[----:B------:R-:W1:Y:S01]  /*0050*/  LDC R4, c[0x0][0x360] ;  /* 0x0000d800ff047b82 */ /* 0x000e620000000800 */
[----:B--2---:R-:W-:-:S04]  /*0060*/  LEA.HI R5, R6, R6, RZ, 0x1 ;  /* 0x0000000606057211 */ /* 0x004fc800078f08ff */
[----:B------:R-:W-:Y:S01]  /*0070*/  SHF.R.S32.HI R5, RZ, 0x1, R5 ;  /* 0x00000001ff057819 */ /* 0x000fe20000011405 */
[----:B-1----:R-:W-:-:S05]  /*0080*/  IMAD R4, R4, UR4, R3 ;  /* 0x0000000404047c24 */ /* 0x002fca000f8e0203 */
[----:B------:R-:W-:-:S13]  /*0090*/  ISETP.GE.AND P0, PT, R4, R5, PT ;  /* 0x000000050400720c */ /* 0x000fda0003f06270 */
[----:B------:R-:W-:Y:S05]  /*00a0*/  @P0 EXIT ;  /* 0x000000000000094d */ /* 0x000fea0003800000 */
[----:B------:R-:W0:Y:S01]  /*00b0*/  I2F.F64 R6, R6 ;  /* 0x0000000600067312 */ /* 0x000e220000201c00 */
[----:B------:R-:W-:Y:S01]  /*00c0*/  IMAD.MOV.U32 R2, RZ, RZ, 0x1 ;  /* 0x00000001ff027424 */ /* 0x000fe200078e00ff */
[----:B------:R-:W1:Y:S01]  /*00d0*/  LDCU UR4, c[0x0][0x38c] ;  /* 0x00007180ff0477ac */ /* 0x000e620008000800 */
[----:B------:R-:W-:Y:S01]  /*00e0*/  BSSY.RECONVERGENT B0, `(.L_x_0) ;  /* 0x0000017000007945 */ /* 0x000fe20003800200 */
[----:B------:R-:W-:-:S04]  /*00f0*/  UMOV UR5, 0x401921fb ;  /* 0x401921fb00057882 */ /* 0x000fc80000000000 */
[----:B0-----:R-:W0:Y:S01]  /*0100*/  MUFU.RCP64H R3, R7 ;  /* 0x0000000700037308 */ /* 0x001e220000001800 */
[----:B-1----:R-:W-:Y:S01]  /*0110*/  VIADD R0, R4, UR4 ;  /* 0x0000000404007c36 */ /* 0x002fe20008000000 */
[----:B------:R-:W-:Y:S01]  /*0120*/  UMOV UR4, 0x54442d18 ;  /* 0x54442d1800047882 */ /* 0x000fe20000000000 */
[----:B0-----:R-:W-:-:S08]  /*0130*/  DFMA R8, -R6, R2, 1 ;  /* 0x3ff000000608742b */ /* 0x001fd00000000102 */
[----:B------:R-:W-:Y:S02]  /*0140*/  DFMA R10, R8, R8, R8 ;  /* 0x00000008080a722b */ /* 0x000fe40000000008 */
[----:B------:R-:W0:Y:S06]  /*0150*/  I2F.F64 R8, R0 ;  /* 0x0000000000087312 */ /* 0x000e2c0000201c00 */
[----:B------:R-:W-:-:S08]  /*0160*/  DFMA R10, R2, R10, R2 ;  /* 0x0000000a020a722b */ /* 0x000fd00000000002 */
[----:B------:R-:W-:Y:S02]  /*0170*/  DFMA R2, -R6, R10, 1 ;  /* 0x3ff000000602742b */ /* 0x000fe4000000010a */
[----:B0-----:R-:W-:-:S06]  /*0180*/  DMUL R8, R8, -UR4 ;  /* 0x8000000408087c28 */ /* 0x001fcc0008000000 */
[----:B------:R-:W-:-:S04]  /*0190*/  DFMA R2, R10, R2, R10 ;  /* 0x000000020a02722b */ /* 0x000fc8000000000a */
[----:B------:R-:W-:-:S04]  /*01a0*/  FSETP.GEU.AND P1, PT, |R9|, 6.5827683646048100446e-37, PT ;  /* 0x036000000900780b */ /* 0x000fc80003f2e200 */
[----:B------:R-:W-:-:S08]  /*01b0*/  DMUL R10, R8, R2 ;  /* 0x00000002080a7228 */ /* 0x000fd00000000000 */
[----:B------:R-:W-:-:S08]  /*01c0*/  DFMA R12, -R6, R10, R8 ;  /* 0x0000000a060c722b */ /* 0x000fd00000000108 */
[----:B------:R-:W-:-:S10]  /*01d0*/  DFMA R2, R2, R12, R10 ;  /* 0x0000000c0202722b */ /* 0x000fd4000000000a */
[----:B------:R-:W-:-:S05]  /*01e0*/  FFMA R10, RZ, R7, R3 ;  /* 0x00000007ff0a7223 */ /* 0x000fca0000000003 */
[----:B------:R-:W-:-:S13]  /*01f0*/  FSETP.GT.AND P0, PT, |R10|, 1.469367938527859385e-39, PT ;  /* 0x001000000a00780b */ /* 0x000fda0003f04200 */
[----:B------:R-:W-:Y:S05]  /*0200*/  @P0 BRA P1, `(.L_x_1) ;  /* 0x0000000000100947 */ /* 0x000fea0000800000 */
[----:B------:R-:W-:-:S07]  /*0210*/  MOV R0, 0x230 ;  /* 0x0000023000007802 */ /* 0x000fce0000000f00 */
[----:B------:R-:W-:Y:S05]  /*0220*/  CALL.REL.NOINC `($__internal_0_$__cuda_sm20_div_rn_f64_full) ;  /* 0x00000008003c7944 */ /* 0x000fea0003c00000 */
[----:B------:R-:W-:Y:S02]  /*0230*/  IMAD.MOV.U32 R2, RZ, RZ, R12 ;  /* 0x000000ffff027224 */ /* 0x000fe400078e000c */
[----:B------:R-:W-:-:S07]  /*0240*/  IMAD.MOV.U32 R3, RZ, RZ, R13 ;  /* 0x000000ffff037224 */ /* 0x000fce00078e000d */
.L_x_1:
[----:B------:R-:W-:Y:S05]  /*0250*/  BSYNC.RECONVERGENT B0 ;  /* 0x0000000000007941 */ /* 0x000fea0003800200 */
.L_x_0:
[----:B------:R-:W-:Y:S01]  /*0260*/  DSETP.NEU.AND P0, PT, |R2|, +INF , PT ;  /* 0x7ff000000200742a */ /* 0x000fe20003f0d200 */
[----:B------:R-:W0:Y:S01]  /*0270*/  LDCU.64 UR4, c[0x0][0x358] ;  /* 0x00006b00ff0477ac */ /* 0x000e220008000a00 */
[----:B------:R-:W-:-:S12]  /*0280*/  BSSY.RECONVERGENT B0, `(.L_x_2) ;  /* 0x000001e000007945 */ /* 0x000fd80003800200 */
[----:B------:R-:W-:Y:S01]  /*0290*/  @!P0 DMUL R6, RZ, R2 ;  /* 0x00000002ff068228 */ /* 0x000fe20000000000 */
[----:B------:R-:W-:Y:S01]  /*02a0*/  @!P0 IMAD.MOV.U32 R0, RZ, RZ, 0x1 ;  /* 0x00000001ff008424 */ /* 0x000fe200078e00ff */
[----:B------:R-:W-:Y:S09]  /*02b0*/  @!P0 BRA `(.L_x_3) ;  /* 0x0000000000688947 */ /* 0x000ff20003800000 */
[----:B------:R-:W-:Y:S01]  /*02c0*/  UMOV UR6, 0x6dc9c883 ;  /* 0x6dc9c88300067882 */ /* 0x000fe20000000000 */
[----:B------:R-:W-:Y:S01]  /*02d0*/  UMOV UR7, 0x3fe45f30 ;  /* 0x3fe45f3000077882 */ /* 0x000fe20000000000 */
[C---:B------:R-:W-:Y:S01]  /*02e0*/  DSETP.GE.AND P0, PT, |R2|.reuse, 2.14748364800000000000e+09, PT ;  /* 0x41e000000200742a */ /* 0x040fe20003f06200 */
[----:B------:R-:W-:Y:S01]  /*02f0*/  BSSY.RECONVERGENT B1, `(.L_x_4) ;  /* 0x0000015000017945 */ /* 0x000fe20003800200 */
[----:B------:R-:W-:Y:S01]  /*0300*/  DMUL R8, R2, UR6 ;  /* 0x0000000602087c28 */ /* 0x000fe20008000000 */
[----:B------:R-:W-:Y:S01]  /*0310*/  UMOV UR6, 0x54442d18 ;  /* 0x54442d1800067882 */ /* 0x000fe20000000000 */
[----:B------:R-:W-:-:S04]  /*0320*/  UMOV UR7, 0x3ff921fb ;  /* 0x3ff921fb00077882 */ /* 0x000fc80000000000 */
[----:B------:R-:W1:Y:S08]  /*0330*/  F2I.F64 R0, R8 ;  /* 0x0000000800007311 */ /* 0x000e700000301100 */
[----:B-1----:R-:W1:Y:S02]  /*0340*/  I2F.F64 R6, R0 ;  /* 0x0000000000067312 */ /* 0x002e640000201c00 */
[----:B-1----:R-:W-:Y:S01]  /*0350*/  DFMA R10, R6, -UR6, R2 ;  /* 0x80000006060a7c2b */ /* 0x002fe20008000002 */
[----:B------:R-:W-:Y:S01]  /*0360*/  UMOV UR6, 0x33145c00 ;  /* 0x33145c0000067882 */ /* 0x000fe20000000000 */
[----:B------:R-:W-:-:S06]  /*0370*/  UMOV UR7, 0x3c91a626 ;  /* 0x3c91a62600077882 */ /* 0x000fcc0000000000 */
[----:B------:R-:W-:Y:S01]  /*0380*/  DFMA R10, R6, -UR6, R10 ;  /* 0x80000006060a7c2b */ /* 0x000fe2000800000a */
[----:B------:R-:W-:Y:S01]  /*0390*/  UMOV UR6, 0x252049c0 ;  /* 0x252049c000067882 */ /* 0x000fe20000000000 */
[----:B------:R-:W-:-:S06]  /*03a0*/  UMOV UR7, 0x397b839a ;  /* 0x397b839a00077882 */ /* 0x000fcc0000000000 */
[----:B------:R-:W-:Y:S01]  /*03b0*/  DFMA R6, R6, -UR6, R10 ;  /* 0x8000000606067c2b */ /* 0x000fe2000800000a */
[----:B------:R-:W-:Y:S10]  /*03c0*/  @!P0 BRA `(.L_x_5) ;  /* 0x00000000001c8947 */ /* 0x000ff40003800000 */
[----:B------:R-:W-:Y:S01]  /*03d0*/  IMAD.MOV.U32 R10, RZ, RZ, R2 ;  /* 0x000000ffff0a7224 */ /* 0x000fe200078e0002 */
[----:B------:R-:W-:Y:S01]  /*03e0*/  MOV R0, 0x410 ;  /* 0x0000041000007802 */ /* 0x000fe20000000f00 */
[----:B------:R-:W-:-:S07]  /*03f0*/  IMAD.MOV.U32 R6, RZ, RZ, R3 ;  /* 0x000000ffff067224 */ /* 0x000fce00078e0003 */
[----:B0-----:R-:W-:Y:S05]  /*0400*/  CALL.REL.NOINC `($_Z9fftKernelP7double2ii$__internal_trig_reduction_slowpathd) ;  /* 0x0000000c00347944 */ /* 0x001fea0003c00000 */
[----:B------:R-:W-:Y:S02]  /*0410*/  IMAD.MOV.U32 R0, RZ, RZ, R8 ;  /* 0x000000ffff007224 */ /* 0x000fe400078e0008 */
[----:B------:R-:W-:Y:S02]  /*0420*/  IMAD.MOV.U32 R6, RZ, RZ, R10 ;  /* 0x000000ffff067224 */ /* 0x000fe400078e000a */
[----:B------:R-:W-:-:S07]  /*0430*/  IMAD.MOV.U32 R7, RZ, RZ, R11 ;  /* 0x000000ffff077224 */ /* 0x000fce00078e000b */
.L_x_5:
[----:B0-----:R-:W-:Y:S05]  /*0440*/  BSYNC.RECONVERGENT B1 ;  /* 0x0000000000017941 */ /* 0x001fea0003800200 */
.L_x_4:
[----:B------:R-:W-:-:S07]  /*0450*/  VIADD R0, R0, 0x1 ;  /* 0x0000000100007836 */ /* 0x000fce0000000000 */
.L_x_3:
[----:B0-----:R-:W-:Y:S05]  /*0460*/  BSYNC.RECONVERGENT B0 ;  /* 0x0000000000007941 */ /* 0x001fea0003800200 */
.L_x_2:
[----:B------:R-:W0:Y:S01]  /*0470*/  LDCU.64 UR6, c[0x4][0x8] ;  /* 0x01000100ff0677ac */ /* 0x000e220008000a00 */
[----:B------:R-:W-:-:S05]  /*0480*/  IMAD.SHL.U32 R8, R0, 0x40, RZ ;  /* 0x0000004000087824 */ /* 0x000fca00078e00ff */
[----:B------:R-:W-:-:S04]  /*0490*/  LOP3.LUT R8, R8, 0x40, RZ, 0xc0, !PT ;  /* 0x0000004008087812 */ /* 0x000fc800078ec0ff */
[----:B0-----:R-:W-:-:S05]  /*04a0*/  IADD3 R22, P0, PT, R8, UR6, RZ ;  /* 0x0000000608167c10 */ /* 0x001fca000ff1e0ff */
[----:B------:R-:W-:-:S05]  /*04b0*/  IMAD.X R23, RZ, RZ, UR7, P0 ;  /* 0x00000007ff177e24 */ /* 0x000fca00080e06ff */
[----:B------:R-:W2:Y:S04]  /*04c0*/  LDG.E.128.CONSTANT R8, desc[UR4][R22.64] ;  /* 0x0000000416087981 */ /* 0x000ea8000c1e9d00 */
[----:B------:R-:W3:Y:S04]  /*04d0*/  LDG.E.128.CONSTANT R12, desc[UR4][R22.64+0x10] ;  /* 0x00001004160c7981 */ /* 0x000ee8000c1e9d00 */
[----:B------:R-:W4:Y:S01]  /*04e0*/  LDG.E.128.CONSTANT R16, desc[UR4][R22.64+0x20] ;  /* 0x0000200416107981 */ /* 0x000f22000c1e9d00 */
[----:B------:R-:W-:Y:S01]  /*04f0*/  LOP3.LUT R20, R0, 0x1, RZ, 0xc0, !PT ;  /* 0x0000000100147812 */ /* 0x000fe200078ec0ff */
[----:B------:R-:W-:Y:S01]  /*0500*/  IMAD.MOV.U32 R24, RZ, RZ, 0x20fd8164 ;  /* 0x20fd8164ff187424 */ /* 0x000fe200078e00ff */
[----:B------:R-:W-:Y:S01]  /*0510*/  DSETP.NEU.AND P1, PT, |R2|, +INF , PT ;  /* 0x7ff000000200742a */ /* 0x000fe20003f2d200 */
[----:B------:R-:W-:Y:S01]  /*0520*/  IMAD.MOV.U32 R25, RZ, RZ, 0x3da8ff83 ;  /* 0x3da8ff83ff197424 */ /* 0x000fe200078e00ff */
[----:B------:R-:W-:Y:S01]  /*0530*/  ISETP.NE.U32.AND P0, PT, R20, 0x1, PT ;  /* 0x000000011400780c */ /* 0x000fe20003f05070 */
[----:B------:R-:W-:Y:S01]  /*0540*/  DMUL R20, R6, R6 ;  /* 0x0000000606147228 */ /* 0x000fe20000000000 */
[----:B------:R-:W-:Y:S02]  /*0550*/  BSSY.RECONVERGENT B0, `(.L_x_6) ;  /* 0x000002b000007945 */ /* 0x000fe40003800200 */
[----:B------:R-:W-:-:S02]  /*0560*/  FSEL R24, R24, -8.06006814911005101289e+34, !P0 ;  /* 0xf9785eba18187808 */ /* 0x000fc40004000000 */
[----:B------:R-:W-:-:S06]  /*0570*/  FSEL R25, -R25, 0.11223486810922622681, !P0 ;  /* 0x3de5db6519197808 */ /* 0x000fcc0004000100 */
[----:B--2---:R-:W-:-:S08]  /*0580*/  DFMA R8, R20, R24, R8 ;  /* 0x000000181408722b */ /* 0x004fd00000000008 */
[----:B------:R-:W-:-:S08]  /*0590*/  DFMA R8, R20, R8, R10 ;  /* 0x000000081408722b */ /* 0x000fd0000000000a */
[----:B---3--:R-:W-:-:S08]  /*05a0*/  DFMA R8, R20, R8, R12 ;  /* 0x000000081408722b */ /* 0x008fd0000000000c */
[----:B------:R-:W-:-:S08]  /*05b0*/  DFMA R8, R20, R8, R14 ;  /* 0x000000081408722b */ /* 0x000fd0000000000e */
[----:B----4-:R-:W-:-:S08]  /*05c0*/  DFMA R8, R20, R8, R16 ;  /* 0x000000081408722b */ /* 0x010fd00000000010 */
[----:B------:R-:W-:-:S08]  /*05d0*/  DFMA R8, R20, R8, R18 ;  /* 0x000000081408722b */ /* 0x000fd00000000012 */
[----:B------:R-:W-:Y:S02]  /*05e0*/  DFMA R6, R8, R6, R6 ;  /* 0x000000060806722b */ /* 0x000fe40000000006 */
[----:B------:R-:W-:-:S10]  /*05f0*/  DFMA R8, R20, R8, 1 ;  /* 0x3ff000001408742b */ /* 0x000fd40000000008 */
[----:B------:R-:W-:Y:S02]  /*0600*/  FSEL R10, R8, R6, !P0 ;  /* 0x00000006080a7208 */ /* 0x000fe40004000000 */
[----:B------:R-:W-:Y:S01]  /*0610*/  FSEL R11, R9, R7, !P0 ;  /* 0x00000007090b7208 */ /* 0x000fe20004000000 */
[----:B------:R-:W-:Y:S01]  /*0620*/  @!P1 DMUL R6, RZ, R2 ;  /* 0x00000002ff069228 */ /* 0x000fe20000000000 */
[----:B------:R-:W-:Y:S01]  /*0630*/  LOP3.LUT P0, RZ, R0, 0x2, RZ, 0xc0, !PT ;  /* 0x0000000200ff7812 */ /* 0x000fe2000780c0ff */
[----:B------:R-:W-:-:S03]  /*0640*/  @!P1 IMAD.MOV.U32 R0, RZ, RZ, RZ ;  /* 0x000000ffff009224 */ /* 0x000fc600078e00ff */
[----:B------:R-:W-:-:S10]  /*0650*/  DADD R8, RZ, -R10 ;  /* 0x00000000ff087229 */ /* 0x000fd4000000080a */
[----:B------:R-:W-:Y:S02]  /*0660*/  FSEL R12, R10, R8, !P0 ;  /* 0x000000080a0c7208 */ /* 0x000fe40004000000 */
[----:B------:R-:W-:Y:S01]  /*0670*/  FSEL R13, R11, R9, !P0 ;  /* 0x000000090b0d7208 */ /* 0x000fe20004000000 */
[----:B------:R-:W-:Y:S06]  /*0680*/  @!P1 BRA `(.L_x_7) ;  /* 0x00000000005c9947 */ /* 0x000fec0003800000 */
[----:B------:R-:W-:Y:S01]  /*0690*/  UMOV UR6, 0x6dc9c883 ;  /* 0x6dc9c88300067882 */ /* 0x000fe20000000000 */
[----:B------:R-:W-:Y:S01]  /*06a0*/  UMOV UR7, 0x3fe45f30 ;  /* 0x3fe45f3000077882 */ /* 0x000fe20000000000 */
[C---:B------:R-:W-:Y:S02]  /*06b0*/  DSETP.GE.AND P0, PT, |R2|.reuse, 2.14748364800000000000e+09, PT ;  /* 0x41e000000200742a */ /* 0x040fe40003f06200 */
[----:B------:R-:W-:Y:S01]  /*06c0*/  DMUL R8, R2, UR6 ;  /* 0x0000000602087c28 */ /* 0x000fe20008000000 */
[----:B------:R-:W-:Y:S01]  /*06d0*/  UMOV UR6, 0x54442d18 ;  /* 0x54442d1800067882 */ /* 0x000fe20000000000 */
[----:B------:R-:W-:-:S04]  /*06e0*/  UMOV UR7, 0x3ff921fb ;  /* 0x3ff921fb00077882 */ /* 0x000fc80000000000 */
[----:B------:R-:W0:Y:S08]  /*06f0*/  F2I.F64 R0, R8 ;  /* 0x0000000800007311 */ /* 0x000e300000301100 */
[----:B0-----:R-:W0:Y:S02]  /*0700*/  I2F.F64 R6, R0 ;  /* 0x0000000000067312 */ /* 0x001e240000201c00 */
[----:B0-----:R-:W-:Y:S01]  /*0710*/  DFMA R10, R6, -UR6, R2 ;  /* 0x80000006060a7c2b */ /* 0x001fe20008000002 */
        /* <DEDUP_REMOVED lines=10> */
[----:B------:R-:W-:Y:S05]  /*07c0*/  CALL.REL.NOINC `($_Z9fftKernelP7double2ii$__internal_trig_reduction_slowpathd) ;  /* 0x0000000800447944 */ /* 0x000fea0003c00000 */
[----:B------:R-:W-:Y:S02]  /*07d0*/  IMAD.MOV.U32 R0, RZ, RZ, R8 ;  /* 0x000000ffff007224 */ /* 0x000fe400078e0008 */
[----:B------:R-:W-:Y:S02]  /*07e0*/  IMAD.MOV.U32 R6, RZ, RZ, R10 ;  /* 0x000000ffff067224 */ /* 0x000fe400078e000a */
[----:B------:R-:W-:-:S07]  /*07f0*/  IMAD.MOV.U32 R7, RZ, RZ, R11 ;  /* 0x000000ffff077224 */ /* 0x000fce00078e000b */
.L_x_7:
[----:B------:R-:W-:Y:S05]  /*0800*/  BSYNC.RECONVERGENT B0 ;  /* 0x0000000000007941 */ /* 0x000fea0003800200 */
.L_x_6:
[----:B------:R-:W0:Y:S01]  /*0810*/  LDCU.64 UR6, c[0x4][0x8] ;  /* 0x01000100ff0677ac */ /* 0x000e220008000a00 */
[----:B------:R-:W-:Y:S01]  /*0820*/  IMAD.SHL.U32 R2, R0, 0x40, RZ ;  /* 0x0000004000027824 */ /* 0x000fe200078e00ff */
[----:B------:R-:W1:Y:S04]  /*0830*/  LDC.64 R14, c[0x0][0x380] ;  /* 0x0000e000ff0e7b82 */ /* 0x000e680000000a00 */
[----:B------:R-:W-:-:S04]  /*0840*/  LOP3.LUT R2, R2, 0x40, RZ, 0xc0, !PT ;  /* 0x0000004002027812 */ /* 0x000fc800078ec0ff */
[----:B0-----:R-:W-:-:S05]  /*0850*/  IADD3 R26, P0, PT, R2, UR6, RZ ;  /* 0x00000006021a7c10 */ /* 0x001fca000ff1e0ff */
[----:B------:R-:W-:-:S05]  /*0860*/  IMAD.X R27, RZ, RZ, UR7, P0 ;  /* 0x00000007ff1b7e24 */ /* 0x000fca00080e06ff */
[----:B------:R-:W2:Y:S04]  /*0870*/  LDG.E.128.CONSTANT R20, desc[UR4][R26.64] ;  /* 0x000000041a147981 */ /* 0x000ea8000c1e9d00 */
[----:B------:R-:W3:Y:S04]  /*0880*/  LDG.E.128.CONSTANT R8, desc[UR4][R26.64+0x10] ;  /* 0x000010041a087981 */ /* 0x000ee8000c1e9d00 */
[----:B------:R-:W4:Y:S01]  /*0890*/  LDG.E.128.CONSTANT R16, desc[UR4][R26.64+0x20] ;  /* 0x000020041a107981 */ /* 0x000f22000c1e9d00 */
[----:B------:R-:W-:Y:S01]  /*08a0*/  LOP3.LUT R2, R0, 0x1, RZ, 0xc0, !PT ;  /* 0x0000000100027812 */ /* 0x000fe200078ec0ff */
[----:B------:R-:W-:-:S02]  /*08b0*/  IMAD.MOV.U32 R24, RZ, RZ, 0x20fd8164 ;  /* 0x20fd8164ff187424 */ /* 0x000fc400078e00ff */
[----:B------:R-:W-:Y:S01]  /*08c0*/  IMAD.MOV.U32 R25, RZ, RZ, 0x3da8ff83 ;  /* 0x3da8ff83ff197424 */ /* 0x000fe200078e00ff */
[----:B------:R-:W-:Y:S01]  /*08d0*/  ISETP.NE.U32.AND P0, PT, R2, 0x1, PT ;  /* 0x000000010200780c */ /* 0x000fe20003f05070 */
[----:B------:R-:W-:-:S03]  /*08e0*/  DMUL R2, R6, R6 ;  /* 0x0000000606027228 */ /* 0x000fc60000000000 */
[----:B------:R-:W-:Y:S02]  /*08f0*/  FSEL R24, R24, -8.06006814911005101289e+34, !P0 ;  /* 0xf9785eba18187808 */ /* 0x000fe40004000000 */
[----:B------:R-:W-:-:S06]  /*0900*/  FSEL R25, -R25, 0.11223486810922622681, !P0 ;  /* 0x3de5db6519197808 */ /* 0x000fcc0004000100 */
[----:B--2---:R-:W-:Y:S01]  /*0910*/  DFMA R20, R2, R24, R20 ;  /* 0x000000180214722b */ /* 0x004fe20000000014 */
[----:B------:R-:W-:-:S04]  /*0920*/  IMAD.SHL.U32 R25, R4, 0x2, RZ ;  /* 0x0000000204197824 */ /* 0x000fc800078e00ff */
[----:B-1----:R-:W-:-:S03]  /*0930*/  IMAD.WIDE R14, R25, 0x10, R14 ;  /* 0x00000010190e7825 */ /* 0x002fc600078e020e */
[C---:B------:R-:W-:Y:S02]  /*0940*/  DFMA R24, R2.reuse, R20, R22 ;  /* 0x000000140218722b */ /* 0x040fe40000000016 */
[----:B------:R-:W2:Y:S06]  /*0950*/  LDG.E.128 R20, desc[UR4][R14.64+0x10] ;  /* 0x000010040e147981 */ /* 0x000eac000c1e1d00 */
[----:B---3--:R-:W-:-:S08]  /*0960*/  DFMA R8, R2, R24, R8 ;  /* 0x000000180208722b */ /* 0x008fd00000000008 */
[C---:B------:R-:W-:Y:S02]  /*0970*/  DFMA R24, R2.reuse, R8, R10 ;  /* 0x000000080218722b */ /* 0x040fe4000000000a */
[----:B------:R-:W3:Y:S06]  /*0980*/  LDG.E.128 R8, desc[UR4][R14.64] ;  /* 0x000000040e087981 */ /* 0x000eec000c1e1d00 */
[----:B----4-:R-:W-:-:S08]  /*0990*/  DFMA R16, R2, R24, R16 ;  /* 0x000000180210722b */ /* 0x010fd00000000010 */
[----:B------:R-:W-:-:S08]  /*09a0*/  DFMA R16, R2, R16, R18 ;  /* 0x000000100210722b */ /* 0x000fd00000000012 */
[----:B------:R-:W-:Y:S02]  /*09b0*/  DFMA R6, R16, R6, R6 ;  /* 0x000000061006722b */ /* 0x000fe40000000006 */
[----:B------:R-:W-:Y:S01]  /*09c0*/  DFMA R2, R2, R16, 1 ;  /* 0x3ff000000202742b */ /* 0x000fe20000000010 */
[----:B------:R-:W-:-:S09]  /*09d0*/  IMAD.WIDE R16, R4, 0x10, RZ ;  /* 0x0000001004107825 */ /* 0x000fd200078e02ff */
[----:B------:R-:W-:Y:S02]  /*09e0*/  FSEL R6, R2, R6, !P0 ;  /* 0x0000000602067208 */ /* 0x000fe40004000000 */
[----:B------:R-:W-:Y:S02]  /*09f0*/  FSEL R7, R3, R7, !P0 ;  /* 0x0000000703077208 */ /* 0x000fe40004000000 */
[----:B------:R-:W-:-:S04]  /*0a00*/  LOP3.LUT P0, RZ, R0, 0x2, RZ, 0xc0, !PT ;  /* 0x0000000200ff7812 */ /* 0x000fc8000780c0ff */
[----:B------:R-:W-:-:S10]  /*0a10*/  DADD R2, RZ, -R6 ;  /* 0x00000000ff027229 */ /* 0x000fd40000000806 */
[----:B------:R-:W-:Y:S02]  /*0a20*/  FSEL R2, R6, R2, !P0 ;  /* 0x0000000206027208 */ /* 0x000fe40004000000 */
[----:B------:R-:W-:Y:S02]  /*0a30*/  FSEL R3, R7, R3, !P0 ;  /* 0x0000000307037208 */ /* 0x000fe40004000000 */
[----:B------:R-:W-:-:S05]  /*0a40*/  IADD3 R16, P0, PT, R14, -R16, RZ ;  /* 0x800000100e107210 */ /* 0x000fca0007f1e0ff */
[----:B------:R-:W-:Y:S01]  /*0a50*/  IMAD.X R17, R15, 0x1, ~R17, P0 ;  /* 0x000000010f117824 */ /* 0x000fe200000e0e11 */
[C---:B--2---:R-:W-:Y:S02]  /*0a60*/  DMUL R6, R2.reuse, R20 ;  /* 0x0000001402067228 */ /* 0x044fe40000000000 */
[----:B------:R-:W-:-:S06]  /*0a70*/  DMUL R2, R2, R22 ;  /* 0x0000001602027228 */ /* 0x000fcc0000000000 */
[C---:B------:R-:W-:Y:S02]  /*0a80*/  DFMA R6, R12.reuse, R22, R6 ;  /* 0x000000160c06722b */ /* 0x040fe40000000006 */
[----:B------:R-:W-:-:S06]  /*0a90*/  DFMA R2, R12, R20, -R2 ;  /* 0x000000140c02722b */ /* 0x000fcc0000000802 */
[----:B---3--:R-:W-:Y:S02]  /*0aa0*/  DADD R14, R10, R6 ;  /* 0x000000000a0e7229 */ /* 0x008fe40000000006 */
[----:B------:R-:W-:Y:S02]  /*0ab0*/  DADD R12, R8, R2 ;  /* 0x00000000080c7229 */ /* 0x000fe40000000002 */
[----:B------:R-:W-:Y:S02]  /*0ac0*/  DADD R10, R10, -R6 ;  /* 0x000000000a0a7229 */ /* 0x000fe40000000806 */
[----:B------:R-:W-:Y:S01]  /*0ad0*/  DADD R8, R8, -R2 ;  /* 0x0000000008087229 */ /* 0x000fe20000000802 */
[----:B------:R-:W-:Y:S02]  /*0ae0*/  IMAD.WIDE R2, R5, 0x10, R16 ;  /* 0x0000001005027825 */ /* 0x000fe400078e0210 */
[----:B------:R-:W-:Y:S04]  /*0af0*/  STG.E.128 desc[UR4][R16.64], R12 ;  /* 0x0000000c10007986 */ /* 0x000fe8000c101d04 */
[----:B------:R-:W-:Y:S01]  /*0b00*/  STG.E.128 desc[UR4][R2.64], R8 ;  /* 0x0000000802007986 */ /* 0x000fe2000c101d04 */
[----:B------:R-:W-:Y:S05]  /*0b10*/  EXIT ;  /* 0x000000000000794d */ /* 0x000fea0003800000 */
        .weak           $__internal_0_$__cuda_sm20_div_rn_f64_full
        .type           $__internal_0_$__cuda_sm20_div_rn_f64_full,@function
        .size           $__internal_0_$__cuda_sm20_div_rn_f64_full,($_Z9fftKernelP7double2ii$__internal_trig_reduction_slowpathd - $__internal_0_$__cuda_sm20_div_rn_f64_full)
$__internal_0_$__cuda_sm20_div_rn_f64_full:
[C---:B------:R-:W-:Y:S01]  /*0b20*/  FSETP.GEU.AND P0, PT, |R7|.reuse, 1.469367938527859385e-39, PT ;  /* 0x001000000700780b */ /* 0x040fe20003f0e200 */
[----:B------:R-:W-:Y:S01]  /*0b30*/  IMAD.MOV.U32 R10, RZ, RZ, 0x1 ;  /* 0x00000001ff0a7424 */ /* 0x000fe200078e00ff */
[----:B------:R-:W-:Y:S01]  /*0b40*/  LOP3.LUT R2, R7, 0x800fffff, RZ, 0xc0, !PT ;  /* 0x800fffff07027812 */ /* 0x000fe200078ec0ff */
[----:B------:R-:W-:Y:S01]  /*0b50*/  BSSY.RECONVERGENT B1, `(.L_x_8) ;  /* 0x0000055000017945 */ /* 0x000fe20003800200 */
[C---:B------:R-:W-:Y:S02]  /*0b60*/  FSETP.GEU.AND P2, PT, |R9|.reuse, 1.469367938527859385e-39, PT ;  /* 0x001000000900780b */ /* 0x040fe40003f4e200 */
[----:B------:R-:W-:Y:S01]  /*0b70*/  LOP3.LUT R3, R2, 0x3ff00000, RZ, 0xfc, !PT ;  /* 0x3ff0000002037812 */ /* 0x000fe200078efcff */
[----:B------:R-:W-:Y:S01]  /*0b80*/  IMAD.MOV.U32 R2, RZ, RZ, R6 ;  /* 0x000000ffff027224 */ /* 0x000fe200078e0006 */
[----:B------:R-:W-:-:S05]  /*0b90*/  LOP3.LUT R12, R9, 0x7ff00000, RZ, 0xc0, !PT ;  /* 0x7ff00000090c7812 */ /* 0x000fca00078ec0ff */
[----:B------:R-:W-:-:S04]  /*0ba0*/  @!P0 DMUL R2, R6, 8.98846567431157953865e+307 ;  /* 0x7fe0000006028828 */ /* 0x000fc80000000000 */
[----:B------:R-:W-:Y:S01]  /*0bb0*/  @!P2 LOP3.LUT R13, R7, 0x7ff00000, RZ, 0xc0, !PT ;  /* 0x7ff00000070da812 */ /* 0x000fe200078ec0ff */
[----:B------:R-:W-:Y:S01]  /*0bc0*/  @!P2 IMAD.MOV.U32 R18, RZ, RZ, RZ ;  /* 0x000000ffff12a224 */ /* 0x000fe200078e00ff */
[----:B------:R-:W0:Y:S02]  /*0bd0*/  MUFU.RCP64H R11, R3 ;  /* 0x00000003000b7308 */ /* 0x000e240000001800 */
[----:B------:R-:W-:Y:S01]  /*0be0*/  @!P2 ISETP.GE.U32.AND P3, PT, R12, R13, PT ;  /* 0x0000000d0c00a20c */ /* 0x000fe20003f66070 */
[----:B------:R-:W-:-:S05]  /*0bf0*/  IMAD.MOV.U32 R13, RZ, RZ, 0x1ca00000 ;  /* 0x1ca00000ff0d7424 */ /* 0x000fca00078e00ff */
[----:B------:R-:W-:-:S04]  /*0c00*/  @!P2 SEL R19, R13, 0x63400000, !P3 ;  /* 0x634000000d13a807 */ /* 0x000fc80005800000 */
[----:B------:R-:W-:-:S04]  /*0c10*/  @!P2 LOP3.LUT R19, R19, 0x80000000, R9, 0xf8, !PT ;  /* 0x800000001313a812 */ /* 0x000fc800078ef809 */
[----:B------:R-:W-:Y:S01]  /*0c20*/  @!P2 LOP3.LUT R19, R19, 0x100000, RZ, 0xfc, !PT ;  /* 0x001000001313a812 */ /* 0x000fe200078efcff */
[----:B0-----:R-:W-:-:S08]  /*0c30*/  DFMA R14, R10, -R2, 1 ;  /* 0x3ff000000a0e742b */ /* 0x001fd00000000802 */
[----:B------:R-:W-:Y:S01]  /*0c40*/  DFMA R16, R14, R14, R14 ;  /* 0x0000000e0e10722b */ /* 0x000fe2000000000e */
[----:B------:R-:W-:-:S04]  /*0c50*/  LOP3.LUT R15, R7, 0x7ff00000, RZ, 0xc0, !PT ;  /* 0x7ff00000070f7812 */ /* 0x000fc800078ec0ff */
[----:B------:R-:W-:-:S03]  /*0c60*/  ISETP.GE.U32.AND P1, PT, R12, R15, PT ;  /* 0x0000000f0c00720c */ /* 0x000fc60003f26070 */
[----:B------:R-:W-:Y:S01]  /*0c70*/  DFMA R16, R10, R16, R10 ;  /* 0x000000100a10722b */ /* 0x000fe2000000000a */
[----:B------:R-:W-:Y:S01]  /*0c80*/  SEL R11, R13, 0x63400000, !P1 ;  /* 0x634000000d0b7807 */ /* 0x000fe20004800000 */
[----:B------:R-:W-:-:S03]  /*0c90*/  IMAD.MOV.U32 R10, RZ, RZ, R8 ;  /* 0x000000ffff0a7224 */ /* 0x000fc600078e0008 */
[----:B------:R-:W-:-:S03]  /*0ca0*/  LOP3.LUT R11, R11, 0x800fffff, R9, 0xf8, !PT ;  /* 0x800fffff0b0b7812 */ /* 0x000fc600078ef809 */
[----:B------:R-:W-:-:S03]  /*0cb0*/  DFMA R20, R16, -R2, 1 ;  /* 0x3ff000001014742b */ /* 0x000fc60000000802 */
[----:B------:R-:W-:-:S05]  /*0cc0*/  @!P2 DFMA R10, R10, 2, -R18 ;  /* 0x400000000a0aa82b */ /* 0x000fca0000000812 */
[----:B------:R-:W-:Y:S01]  /*0cd0*/  DFMA R16, R16, R20, R16 ;  /* 0x000000141010722b */ /* 0x000fe20000000010 */
[----:B------:R-:W-:Y:S02]  /*0ce0*/  IMAD.MOV.U32 R21, RZ, RZ, R12 ;  /* 0x000000ffff157224 */ /* 0x000fe400078e000c */
[----:B------:R-:W-:Y:S01]  /*0cf0*/  IMAD.MOV.U32 R20, RZ, RZ, R15 ;  /* 0x000000ffff147224 */ /* 0x000fe200078e000f */
[----:B------:R-:W-:Y:S02]  /*0d00*/  @!P0 LOP3.LUT R20, R3, 0x7ff00000, RZ, 0xc0, !PT ;  /* 0x7ff0000003148812 */ /* 0x000fe400078ec0ff */
[----:B------:R-:W-:Y:S02]  /*0d10*/  @!P2 LOP3.LUT R21, R11, 0x7ff00000, RZ, 0xc0, !PT ;  /* 0x7ff000000b15a812 */ /* 0x000fe400078ec0ff */
[----:B------:R-:W-:Y:S01]  /*0d20*/  DMUL R18, R16, R10 ;  /* 0x0000000a10127228 */ /* 0x000fe20000000000 */
[----:B------:R-:W-:Y:S02]  /*0d30*/  VIADD R23, R20, 0xffffffff ;  /* 0xffffffff14177836 */ /* 0x000fe40000000000 */
[----:B------:R-:W-:-:S05]  /*0d40*/  VIADD R22, R21, 0xffffffff ;  /* 0xffffffff15167836 */ /* 0x000fca0000000000 */
[----:B------:R-:W-:Y:S01]  /*0d50*/  DFMA R14, R18, -R2, R10 ;  /* 0x80000002120e722b */ /* 0x000fe2000000000a */
[----:B------:R-:W-:-:S04]  /*0d60*/  ISETP.GT.U32.AND P0, PT, R22, 0x7feffffe, PT ;  /* 0x7feffffe1600780c */ /* 0x000fc80003f04070 */
[----:B------:R-:W-:-:S03]  /*0d70*/  ISETP.GT.U32.OR P0, PT, R23, 0x7feffffe, P0 ;  /* 0x7feffffe1700780c */ /* 0x000fc60000704470 */
[----:B------:R-:W-:-:S10]  /*0d80*/  DFMA R14, R16, R14, R18 ;  /* 0x0000000e100e722b */ /* 0x000fd40000000012 */
[----:B------:R-:W-:Y:S05]  /*0d90*/  @P0 BRA `(.L_x_9) ;  /* 0x00000000006c0947 */ /* 0x000fea0003800000 */
[----:B------:R-:W-:-:S04]  /*0da0*/  LOP3.LUT R9, R7, 0x7ff00000, RZ, 0xc0, !PT ;  /* 0x7ff0000007097812 */ /* 0x000fc800078ec0ff */
[CC--:B------:R-:W-:Y:S02]  /*0db0*/  VIADDMNMX R8, R12.reuse, -R9.reuse, 0xb9600000, !PT ;  /* 0xb96000000c087446 */ /* 0x0c0fe40007800909 */
[----:B------:R-:W-:Y:S02]  /*0dc0*/  ISETP.GE.U32.AND P0, PT, R12, R9, PT ;  /* 0x000000090c00720c */ /* 0x000fe40003f06070 */
[----:B------:R-:W-:Y:S02]  /*0dd0*/  VIMNMX R8, PT, PT, R8, 0x46a00000, PT ;  /* 0x46a0000008087848 */ /* 0x000fe40003fe0100 */
[----:B------:R-:W-:-:S05]  /*0de0*/  SEL R13, R13, 0x63400000, !P0 ;  /* 0x634000000d0d7807 */ /* 0x000fca0004000000 */
[----:B------:R-:W-:Y:S02]  /*0df0*/  IMAD.IADD R16, R8, 0x1, -R13 ;  /* 0x0000000108107824 */ /* 0x000fe400078e0a0d */
[----:B------:R-:W-:Y:S02]  /*0e00*/  IMAD.MOV.U32 R8, RZ, RZ, RZ ;  /* 0x000000ffff087224 */ /* 0x000fe400078e00ff */
[----:B------:R-:W-:-:S06]  /*0e10*/  VIADD R9, R16, 0x7fe00000 ;  /* 0x7fe0000010097836 */ /* 0x000fcc0000000000 */
[----:B------:R-:W-:-:S10]  /*0e20*/  DMUL R12, R14, R8 ;  /* 0x000000080e0c7228 */ /* 0x000fd40000000000 */
[----:B------:R-:W-:-:S13]  /*0e30*/  FSETP.GTU.AND P0, PT, |R13|, 1.469367938527859385e-39, PT ;  /* 0x001000000d00780b */ /* 0x000fda0003f0c200 */
[----:B------:R-:W-:Y:S05]  /*0e40*/  @P0 BRA `(.L_x_10) ;  /* 0x0000000000940947 */ /* 0x000fea0003800000 */
[----:B------:R-:W-:Y:S01]  /*0e50*/  DFMA R2, R14, -R2, R10 ;  /* 0x800000020e02722b */ /* 0x000fe2000000000a */
[----:B------:R-:W-:-:S09]  /*0e60*/  IMAD.MOV.U32 R8, RZ, RZ, RZ ;  /* 0x000000ffff087224 */ /* 0x000fd200078e00ff */
[C---:B------:R-:W-:Y:S02]  /*0e70*/  FSETP.NEU.AND P0, PT, R3.reuse, RZ, PT ;  /* 0x000000ff0300720b */ /* 0x040fe40003f0d000 */
[----:B------:R-:W-:-:S04]  /*0e80*/  LOP3.LUT R7, R3, 0x80000000, R7, 0x48, !PT ;  /* 0x8000000003077812 */ /* 0x000fc800078e4807 */
[----:B------:R-:W-:-:S07]  /*0e90*/  LOP3.LUT R9, R7, R9, RZ, 0xfc, !PT ;  /* 0x0000000907097212 */ /* 0x000fce00078efcff */
[----:B------:R-:W-:Y:S05]  /*0ea0*/  @!P0 BRA `(.L_x_10) ;  /* 0x00000000007c8947 */ /* 0x000fea0003800000 */
[----:B------:R-:W-:Y:S01]  /*0eb0*/  IMAD.MOV R3, RZ, RZ, -R16 ;  /* 0x000000ffff037224 */ /* 0x000fe200078e0a10 */
[----:B------:R-:W-:Y:S01]  /*0ec0*/  DMUL.RP R8, R14, R8 ;  /* 0x000000080e087228 */ /* 0x000fe20000008000 */
[----:B------:R-:W-:-:S06]  /*0ed0*/  IMAD.MOV.U32 R2, RZ, RZ, RZ ;  /* 0x000000ffff027224 */ /* 0x000fcc00078e00ff */
[----:B------:R-:W-:-:S03]  /*0ee0*/  DFMA R2, R12, -R2, R14 ;  /* 0x800000020c02722b */ /* 0x000fc6000000000e */
[----:B------:R-:W-:-:S03]  /*0ef0*/  LOP3.LUT R7, R9, R7, RZ, 0x3c, !PT ;  /* 0x0000000709077212 */ /* 0x000fc600078e3cff */
[----:B------:R-:W-:-:S04]  /*0f00*/  IADD3 R2, PT, PT, -R16, -0x43300000, RZ ;  /* 0xbcd0000010027810 */ /* 0x000fc80007ffe1ff */
[----:B------:R-:W-:-:S04]  /*0f10*/  FSETP.NEU.AND P0, PT, |R3|, R2, PT ;  /* 0x000000020300720b */ /* 0x000fc80003f0d200 */
[----:B------:R-:W-:Y:S02]  /*0f20*/  FSEL R12, R8, R12, !P0 ;  /* 0x0000000c080c7208 */ /* 0x000fe40004000000 */
[----:B------:R-:W-:Y:S01]  /*0f30*/  FSEL R13, R7, R13, !P0 ;  /* 0x0000000d070d7208 */ /* 0x000fe20004000000 */
[----:B------:R-:W-:Y:S06]  /*0f40*/  BRA `(.L_x_10) ;  /* 0x0000000000547947 */ /* 0x000fec0003800000 */
.L_x_9:
[----:B------:R-:W-:-:S14]  /*0f50*/  DSETP.NAN.AND P0, PT, R8, R8, PT ;  /* 0x000000080800722a */ /* 0x000fdc0003f08000 */
[----:B------:R-:W-:Y:S05]  /*0f60*/  @P0 BRA `(.L_x_11) ;  /* 0x0000000000440947 */ /* 0x000fea0003800000 */
[----:B------:R-:W-:-:S14]  /*0f70*/  DSETP.NAN.AND P0, PT, R6, R6, PT ;  /* 0x000000060600722a */ /* 0x000fdc0003f08000 */
[----:B------:R-:W-:Y:S05]  /*0f80*/  @P0 BRA `(.L_x_12) ;  /* 0x0000000000300947 */ /* 0x000fea0003800000 */
[----:B------:R-:W-:Y:S01]  /*0f90*/  ISETP.NE.AND P0, PT, R21, R20, PT ;  /* 0x000000141500720c */ /* 0x000fe20003f05270 */
[----:B------:R-:W-:Y:S02]  /*0fa0*/  IMAD.MOV.U32 R12, RZ, RZ, 0x0 ;  /* 0x00000000ff0c7424 */ /* 0x000fe400078e00ff */
[----:B------:R-:W-:-:S10]  /*0fb0*/  IMAD.MOV.U32 R13, RZ, RZ, -0x80000 ;  /* 0xfff80000ff0d7424 */ /* 0x000fd400078e00ff */
[----:B------:R-:W-:Y:S05]  /*0fc0*/  @!P0 BRA `(.L_x_10) ;  /* 0x0000000000348947 */ /* 0x000fea0003800000 */
[----:B------:R-:W-:Y:S02]  /*0fd0*/  ISETP.NE.AND P0, PT, R21, 0x7ff00000, PT ;  /* 0x7ff000001500780c */ /* 0x000fe40003f05270 */
[----:B------:R-:W-:Y:S02]  /*0fe0*/  LOP3.LUT R13, R9, 0x80000000, R7, 0x48, !PT ;  /* 0x80000000090d7812 */ /* 0x000fe400078e4807 */
[----:B------:R-:W-:-:S13]  /*0ff0*/  ISETP.EQ.OR P0, PT, R20, RZ, !P0 ;  /* 0x000000ff1400720c */ /* 0x000fda0004702670 */
[----:B------:R-:W-:Y:S01]  /*1000*/  @P0 LOP3.LUT R2, R13, 0x7ff00000, RZ, 0xfc, !PT ;  /* 0x7ff000000d020812 */ /* 0x000fe200078efcff */
[----:B------:R-:W-:Y:S02]  /*1010*/  @!P0 IMAD.MOV.U32 R12, RZ, RZ, RZ ;  /* 0x000000ffff0c8224 */ /* 0x000fe400078e00ff */
[----:B------:R-:W-:Y:S02]  /*1020*/  @P0 IMAD.MOV.U32 R12, RZ, RZ, RZ ;  /* 0x000000ffff0c0224 */ /* 0x000fe400078e00ff */
[----:B------:R-:W-:Y:S01]  /*1030*/  @P0 IMAD.MOV.U32 R13, RZ, RZ, R2 ;  /* 0x000000ffff0d0224 */ /* 0x000fe200078e0002 */
[----:B------:R-:W-:Y:S06]  /*1040*/  BRA `(.L_x_10) ;  /* 0x0000000000147947 */ /* 0x000fec0003800000 */
.L_x_12:
[----:B------:R-:W-:Y:S01]  /*1050*/  LOP3.LUT R13, R7, 0x80000, RZ, 0xfc, !PT ;  /* 0x00080000070d7812 */ /* 0x000fe200078efcff */
[----:B------:R-:W-:Y:S01]  /*1060*/  IMAD.MOV.U32 R12, RZ, RZ, R6 ;  /* 0x000000ffff0c7224 */ /* 0x000fe200078e0006 */
[----:B------:R-:W-:Y:S06]  /*1070*/  BRA `(.L_x_10) ;  /* 0x0000000000087947 */ /* 0x000fec0003800000 */
.L_x_11:
[----:B------:R-:W-:Y:S01]  /*1080*/  LOP3.LUT R13, R9, 0x80000, RZ, 0xfc, !PT ;  /* 0x00080000090d7812 */ /* 0x000fe200078efcff */
[----:B------:R-:W-:-:S07]  /*1090*/  IMAD.MOV.U32 R12, RZ, RZ, R8 ;  /* 0x000000ffff0c7224 */ /* 0x000fce00078e0008 */
.L_x_10:
[----:B------:R-:W-:Y:S05]  /*10a0*/  BSYNC.RECONVERGENT B1 ;  /* 0x0000000000017941 */ /* 0x000fea0003800200 */
.L_x_8:
[----:B------:R-:W-:Y:S02]  /*10b0*/  IMAD.MOV.U32 R2, RZ, RZ, R0 ;  /* 0x000000ffff027224 */ /* 0x000fe400078e0000 */
[----:B------:R-:W-:-:S04]  /*10c0*/  IMAD.MOV.U32 R3, RZ, RZ, 0x0 ;  /* 0x00000000ff037424 */ /* 0x000fc800078e00ff */
[----:B------:R-:W-:Y:S05]  /*10d0*/  RET.REL.NODEC R2 `(_Z9fftKernelP7double2ii) ;  /* 0xffffffec02c87950 */ /* 0x000fea0003c3ffff */
        .type           $_Z9fftKernelP7double2ii$__internal_trig_reduction_slowpathd,@function
        .size           $_Z9fftKernelP7double2ii$__internal_trig_reduction_slowpathd,(.L_x_22 - $_Z9fftKernelP7double2ii$__internal_trig_reduction_slowpathd)
$_Z9fftKernelP7double2ii$__internal_trig_reduction_slowpathd:
[--C-:B------:R-:W-:Y:S01]  /*10e0*/  SHF.R.U32.HI R7, RZ, 0x14, R6.reuse ;  /* 0x00000014ff077819 */ /* 0x100fe20000011606 */
[----:B------:R-:W-:Y:S02]  /*10f0*/  IMAD.MOV.U32 R11, RZ, RZ, R6 ;  /* 0x000000ffff0b7224 */ /* 0x000fe400078e0006 */
[----:B------:R-:W-:Y:S01]  /*1100*/  IMAD.MOV.U32 R8, RZ, RZ, RZ ;  /* 0x000000ffff087224 */ /* 0x000fe200078e00ff */
[----:B------:R-:W-:-:S04]  /*1110*/  LOP3.LUT R9, R7, 0x7ff, RZ, 0xc0, !PT ;  /* 0x000007ff07097812 */ /* 0x000fc800078ec0ff */
[----:B------:R-:W-:-:S13]  /*1120*/  ISETP.NE.AND P0, PT, R9, 0x7ff, PT ;  /* 0x000007ff0900780c */ /* 0x000fda0003f05270 */
[----:B------:R-:W-:Y:S05]  /*1130*/  @!P0 BRA `(.L_x_13) ;  /* 0x0000000800488947 */ /* 0x000fea0003800000 */
[----:B------:R-:W-:Y:S01]  /*1140*/  VIADD R9, R9, 0xfffffc00 ;  /* 0xfffffc0009097836 */ /* 0x000fe20000000000 */
[----:B------:R-:W-:Y:S01]  /*1150*/  BSSY.RECONVERGENT B2, `(.L_x_14) ;  /* 0x000002f000027945 */ /* 0x000fe20003800200 */
[----:B------:R-:W-:-:S03]  /*1160*/  CS2R R16, SRZ ;  /* 0x0000000000107805 */ /* 0x000fc6000001ff00 */
[----:B------:R-:W-:Y:S02]  /*1170*/  SHF.R.U32.HI R8, RZ, 0x6, R9 ;  /* 0x00000006ff087819 */ /* 0x000fe40000011609 */
[----:B------:R-:W-:Y:S02]  /*1180*/  ISETP.GE.U32.AND P0, PT, R9, 0x80, PT ;  /* 0x000000800900780c */ /* 0x000fe40003f06070 */
[C---:B------:R-:W-:Y:S02]  /*1190*/  IADD3 R9, PT, PT, -R8.reuse, 0x13, RZ ;  /* 0x0000001308097810 */ /* 0x040fe40007ffe1ff */
[----:B------:R-:W-:Y:S02]  /*11a0*/  IADD3 R23, PT, PT, -R8, 0xf, RZ ;  /* 0x0000000f08177810 */ /* 0x000fe40007ffe1ff */
[----:B------:R-:W-:-:S04]  /*11b0*/  SEL R9, R9, 0x12, P0 ;  /* 0x0000001209097807 */ /* 0x000fc80000000000 */
[----:B------:R-:W-:-:S13]  /*11c0*/  ISETP.GE.AND P0, PT, R23, R9, PT ;  /* 0x000000091700720c */ /* 0x000fda0003f06270 */
[----:B------:R-:W-:Y:S05]  /*11d0*/  @P0 BRA `(.L_x_15) ;  /* 0x0000000000980947 */ /* 0x000fea0003800000 */
[----:B------:R-:W0:Y:S01]  /*11e0*/  LDC.64 R14, c[0x0][0x358] ;  /* 0x0000d600ff0e7b82 */ /* 0x000e220000000a00 */
[C---:B------:R-:W-:Y:S01]  /*11f0*/  SHF.L.U64.HI R18, R10.reuse, 0xb, R11 ;  /* 0x0000000b0a127819 */ /* 0x040fe2000001020b */
[----:B------:R-:W-:Y:S01]  /*1200*/  BSSY.RECONVERGENT B3, `(.L_x_16) ;  /* 0x0000022000037945 */ /* 0x000fe20003800200 */
[----:B------:R-:W-:Y:S01]  /*1210*/  IMAD.SHL.U32 R11, R10, 0x800, RZ ;  /* 0x000008000a0b7824 */ /* 0x000fe200078e00ff */
[----:B------:R-:W-:Y:S01]  /*1220*/  IADD3 R21, PT, PT, RZ, -R8, -R9 ;  /* 0x80000008ff157210 */ /* 0x000fe20007ffe809 */
[----:B------:R-:W-:Y:S01]  /*1230*/  IMAD.MOV.U32 R20, RZ, RZ, RZ ;  /* 0x000000ffff147224 */ /* 0x000fe200078e00ff */
[----:B------:R-:W-:Y:S02]  /*1240*/  CS2R R16, SRZ ;  /* 0x0000000000107805 */ /* 0x000fe4000001ff00 */
[----:B------:R-:W-:-:S07]  /*1250*/  LOP3.LUT R10, R18, 0x80000000, RZ, 0xfc, !PT ;  /* 0x80000000120a7812 */ /* 0x000fce00078efcff */
.L_x_17:
[----:B------:R-:W1:Y:S01]  /*1260*/  LDC.64 R18, c[0x4][RZ] ;  /* 0x01000000ff127b82 */ /* 0x000e620000000a00 */
[----:B0-----:R-:W-:Y:S02]  /*1270*/  R2UR UR6, R14 ;  /* 0x000000000e0672ca */ /* 0x001fe400000e0000 */
[----:B------:R-:W-:Y:S01]  /*1280*/  R2UR UR7, R15 ;  /* 0x000000000f0772ca */ /* 0x000fe200000e0000 */
[----:B-1----:R-:W-:-:S12]  /*1290*/  IMAD.WIDE R18, R23, 0x8, R18 ;  /* 0x0000000817127825 */ /* 0x002fd800078e0212 */
[----:B------:R-:W2:Y:S01]  /*12a0*/  LDG.E.64.CONSTANT R18, desc[UR6][R18.64] ;  /* 0x0000000612127981 */ /* 0x000ea2000c1e9b00 */
[----:B------:R-:W-:Y:S02]  /*12b0*/  VIADD R21, R21, 0x1 ;  /* 0x0000000115157836 */ /* 0x000fe40000000000 */
[----:B------:R-:W-:Y:S02]  /*12c0*/  VIADD R23, R23, 0x1 ;  /* 0x0000000117177836 */ /* 0x000fe40000000000 */
[----:B--2---:R-:W-:-:S04]  /*12d0*/  IMAD.WIDE.U32 R16, P2, R18, R11, R16 ;  /* 0x0000000b12107225 */ /* 0x004fc80007840010 */
[----:B------:R-:W-:Y:S02]  /*12e0*/  IMAD R25, R18, R10, RZ ;  /* 0x0000000a12197224 */ /* 0x000fe400078e02ff */
[CC--:B------:R-:W-:Y:S02]  /*12f0*/  IMAD R22, R19.reuse, R11.reuse, RZ ;  /* 0x0000000b13167224 */ /* 0x0c0fe400078e02ff */
[----:B------:R-:W-:Y:S01]  /*1300*/  IMAD.HI.U32 R27, R19, R11, RZ ;  /* 0x0000000b131b7227 */ /* 0x000fe200078e00ff */
[----:B------:R-:W-:-:S03]  /*1310*/  IADD3 R17, P0, PT, R25, R17, RZ ;  /* 0x0000001119117210 */ /* 0x000fc60007f1e0ff */
[----:B------:R-:W-:Y:S01]  /*1320*/  IMAD R25, R20, 0x8, R1 ;  /* 0x0000000814197824 */ /* 0x000fe200078e0201 */
[----:B------:R-:W-:Y:S01]  /*1330*/  IADD3 R17, P1, PT, R22, R17, RZ ;  /* 0x0000001116117210 */ /* 0x000fe20007f3e0ff */
[----:B------:R-:W-:-:S04]  /*1340*/  IMAD.HI.U32 R22, R18, R10, RZ ;  /* 0x0000000a12167227 */ /* 0x000fc800078e00ff */
[----:B------:R-:W-:Y:S01]  /*1350*/  IMAD.X R18, RZ, RZ, R22, P2 ;  /* 0x000000ffff127224 */ /* 0x000fe200010e0616 */
[----:B------:R0:W-:Y:S01]  /*1360*/  STL.64 [R25], R16 ;  /* 0x0000001019007387 */ /* 0x0001e20000100a00 */
[----:B------:R-:W-:-:S03]  /*1370*/  IMAD.HI.U32 R22, R19, R10, RZ ;  /* 0x0000000a13167227 */ /* 0x000fc600078e00ff */
[----:B------:R-:W-:Y:S01]  /*1380*/  IADD3.X R18, P0, PT, R27, R18, RZ, P0, !PT ;  /* 0x000000121b127210 */ /* 0x000fe2000071e4ff */
[----:B------:R-:W-:Y:S02]  /*1390*/  IMAD R19, R19, R10, RZ ;  /* 0x0000000a13137224 */ /* 0x000fe400078e02ff */
[----:B------:R-:W-:-:S03]  /*13a0*/  VIADD R20, R20, 0x1 ;  /* 0x0000000114147836 */ /* 0x000fc60000000000 */
[----:B------:R-:W-:Y:S01]  /*13b0*/  IADD3.X R19, P1, PT, R19, R18, RZ, P1, !PT ;  /* 0x0000001213137210 */ /* 0x000fe20000f3e4ff */
[----:B------:R-:W-:Y:S01]  /*13c0*/  IMAD.X R18, RZ, RZ, R22, P0 ;  /* 0x000000ffff127224 */ /* 0x000fe200000e0616 */
[----:B------:R-:W-:-:S03]  /*13d0*/  ISETP.NE.AND P0, PT, R21, -0xf, PT ;  /* 0xfffffff11500780c */ /* 0x000fc60003f05270 */
[----:B------:R-:W-:Y:S02]  /*13e0*/  IMAD.X R18, RZ, RZ, R18, P1 ;  /* 0x000000ffff127224 */ /* 0x000fe400008e0612 */
[----:B0-----:R-:W-:Y:S02]  /*13f0*/  IMAD.MOV.U32 R16, RZ, RZ, R19 ;  /* 0x000000ffff107224 */ /* 0x001fe400078e0013 */
[----:B------:R-:W-:-:S06]  /*1400*/  IMAD.MOV.U32 R17, RZ, RZ, R18 ;  /* 0x000000ffff117224 */ /* 0x000fcc00078e0012 */
[----:B------:R-:W-:Y:S05]  /*1410*/  @P0 BRA `(.L_x_17) ;  /* 0xfffffffc00900947 */ /* 0x000fea000383ffff */
[----:B------:R-:W-:Y:S05]  /*1420*/  BSYNC.RECONVERGENT B3 ;  /* 0x0000000000037941 */ /* 0x000fea0003800200 */
.L_x_16:
[----:B------:R-:W-:-:S07]  /*1430*/  IMAD.MOV.U32 R23, RZ, RZ, R9 ;  /* 0x000000ffff177224 */ /* 0x000fce00078e0009 */
.L_x_15:
[----:B------:R-:W-:Y:S05]  /*1440*/  BSYNC.RECONVERGENT B2 ;  /* 0x0000000000027941 */ /* 0x000fea0003800200 */
.L_x_14:
[----:B------:R-:W-:Y:S01]  /*1450*/  LOP3.LUT P0, R21, R7, 0x3f, RZ, 0xc0, !PT ;  /* 0x0000003f07157812 */ /* 0x000fe2000780c0ff */
[----:B------:R-:W-:-:S04]  /*1460*/  IMAD.IADD R8, R8, 0x1, R23 ;  /* 0x0000000108087824 */ /* 0x000fc800078e0217 */
[----:B------:R-:W-:-:S05]  /*1470*/  IMAD.U32 R15, R8, 0x8, R1 ;  /* 0x00000008080f7824 */ /* 0x000fca00078e0001 */
[----:B------:R0:W-:Y:S04]  /*1480*/  STL.64 [R15+-0x78], R16 ;  /* 0xffff88100f007387 */ /* 0x0001e80000100a00 */
[----:B------:R-:W2:Y:S04]  /*1490*/  @P0 LDL.64 R18, [R1+0x8] ;  /* 0x0000080001120983 */ /* 0x000ea80000100a00 */
[----:B------:R-:W3:Y:S04]  /*14a0*/  LDL.64 R10, [R1+0x10] ;  /* 0x00001000010a7983 */ /* 0x000ee80000100a00 */
[----:B------:R-:W4:Y:S01]  /*14b0*/  LDL.64 R8, [R1+0x18] ;  /* 0x0000180001087983 */ /* 0x000f220000100a00 */
[----:B------:R-:W-:Y:S01]  /*14c0*/  @P0 LOP3.LUT R7, R21, 0x3f, RZ, 0x3c, !PT ;  /* 0x0000003f15070812 */ /* 0x000fe200078e3cff */
[----:B------:R-:W-:Y:S01]  /*14d0*/  BSSY.RECONVERGENT B2, `(.L_x_18) ;  /* 0x0000034000027945 */ /* 0x000fe20003800200 */
[----:B--2---:R-:W-:-:S02]  /*14e0*/  @P0 SHF.R.U64 R14, R18, 0x1, R19 ;  /* 0x00000001120e0819 */ /* 0x004fc40000001213 */
[----:B------:R-:W-:Y:S02]  /*14f0*/  @P0 SHF.R.U32.HI R18, RZ, 0x1, R19 ;  /* 0x00000001ff120819 */ /* 0x000fe40000011613 */
[----:B---3--:R-:W-:Y:S02]  /*1500*/  @P0 SHF.L.U32 R19, R10, R21, RZ ;  /* 0x000000150a130219 */ /* 0x008fe400000006ff */
[----:B------:R-:W-:Y:S02]  /*1510*/  @P0 SHF.R.U64 R14, R14, R7, R18 ;  /* 0x000000070e0e0219 */ /* 0x000fe40000001212 */
[--C-:B------:R-:W-:Y:S02]  /*1520*/  @P0 SHF.R.U32.HI R24, RZ, 0x1, R11.reuse ;  /* 0x00000001ff180819 */ /* 0x100fe4000001160b */
[C-C-:B------:R-:W-:Y:S02]  /*1530*/  @P0 SHF.R.U64 R22, R10.reuse, 0x1, R11.reuse ;  /* 0x000000010a160819 */ /* 0x140fe4000000120b */
[----:B------:R-:W-:-:S02]  /*1540*/  @P0 SHF.L.U64.HI R20, R10, R21, R11 ;  /* 0x000000150a140219 */ /* 0x000fc4000001020b */
[----:B0-----:R-:W-:Y:S02]  /*1550*/  @P0 SHF.R.U32.HI R15, RZ, R7, R18 ;  /* 0x00000007ff0f0219 */ /* 0x001fe40000011612 */
[----:B------:R-:W-:Y:S02]  /*1560*/  @P0 LOP3.LUT R10, R19, R14, RZ, 0xfc, !PT ;  /* 0x0000000e130a0212 */ /* 0x000fe400078efcff */
[----:B----4-:R-:W-:Y:S02]  /*1570*/  @P0 SHF.L.U32 R16, R8, R21, RZ ;  /* 0x0000001508100219 */ /* 0x010fe400000006ff */
[----:B------:R-:W-:Y:S01]  /*1580*/  @P0 SHF.R.U64 R17, R22, R7, R24 ;  /* 0x0000000716110219 */ /* 0x000fe20000001218 */
[----:B------:R-:W-:Y:S01]  /*1590*/  IMAD.SHL.U32 R14, R10, 0x4, RZ ;  /* 0x000000040a0e7824 */ /* 0x000fe200078e00ff */
[----:B------:R-:W-:Y:S02]  /*15a0*/  @P0 LOP3.LUT R11, R20, R15, RZ, 0xfc, !PT ;  /* 0x0000000f140b0212 */ /* 0x000fe400078efcff */
[----:B------:R-:W-:-:S02]  /*15b0*/  @P0 SHF.L.U64.HI R20, R8, R21, R9 ;  /* 0x0000001508140219 */ /* 0x000fc40000010209 */
[----:B------:R-:W-:Y:S02]  /*15c0*/  @P0 SHF.R.U32.HI R7, RZ, R7, R24 ;  /* 0x00000007ff070219 */ /* 0x000fe40000011618 */
[----:B------:R-:W-:Y:S02]  /*15d0*/  @P0 LOP3.LUT R8, R16, R17, RZ, 0xfc, !PT ;  /* 0x0000001110080212 */ /* 0x000fe400078efcff */
[----:B------:R-:W-:Y:S02]  /*15e0*/  SHF.L.U64.HI R18, R10, 0x2, R11 ;  /* 0x000000020a127819 */ /* 0x000fe4000001020b */
[----:B------:R-:W-:Y:S02]  /*15f0*/  @P0 LOP3.LUT R9, R20, R7, RZ, 0xfc, !PT ;  /* 0x0000000714090212 */ /* 0x000fe400078efcff */
[----:B------:R-:W-:Y:S02]  /*1600*/  SHF.L.W.U32.HI R11, R11, 0x2, R8 ;  /* 0x000000020b0b7819 */ /* 0x000fe40000010e08 */
[----:B------:R-:W-:-:S02]  /*1610*/  IADD3 RZ, P0, PT, RZ, -R14, RZ ;  /* 0x8000000effff7210 */ /* 0x000fc40007f1e0ff */
[----:B------:R-:W-:Y:S02]  /*1620*/  LOP3.LUT R7, RZ, R18, RZ, 0x33, !PT ;  /* 0x00000012ff077212 */ /* 0x000fe400078e33ff */
[----:B------:R-:W-:Y:S02]  /*1630*/  SHF.L.W.U32.HI R8, R8, 0x2, R9 ;  /* 0x0000000208087819 */ /* 0x000fe40000010e09 */
[----:B------:R-:W-:Y:S02]  /*1640*/  LOP3.LUT R10, RZ, R11, RZ, 0x33, !PT ;  /* 0x0000000bff0a7212 */ /* 0x000fe400078e33ff */
[----:B------:R-:W-:Y:S02]  /*1650*/  IADD3.X R15, P0, PT, RZ, R7, RZ, P0, !PT ;  /* 0x00000007ff0f7210 */ /* 0x000fe4000071e4ff */
[----:B------:R-:W-:Y:S02]  /*1660*/  LOP3.LUT R7, RZ, R8, RZ, 0x33, !PT ;  /* 0x00000008ff077212 */ /* 0x000fe400078e33ff */
[----:B------:R-:W-:-:S02]  /*1670*/  IADD3.X R10, P1, PT, RZ, R10, RZ, P0, !PT ;  /* 0x0000000aff0a7210 */ /* 0x000fc4000073e4ff */
[----:B------:R-:W-:-:S03]  /*1680*/  ISETP.GT.U32.AND P2, PT, R11, -0x1, PT ;  /* 0xffffffff0b00780c */ /* 0x000fc60003f44070 */
[----:B------:R-:W-:Y:S01]  /*1690*/  IMAD.X R7, RZ, RZ, R7, P1 ;  /* 0x000000ffff077224 */ /* 0x000fe200008e0607 */
[----:B------:R-:W-:-:S04]  /*16a0*/  ISETP.GT.AND.EX P0, PT, R8, -0x1, PT, P2 ;  /* 0xffffffff0800780c */ /* 0x000fc80003f04320 */
[----:B------:R-:W-:Y:S02]  /*16b0*/  SEL R7, R8, R7, P0 ;  /* 0x0000000708077207 */ /* 0x000fe40000000000 */
[----:B------:R-:W-:Y:S02]  /*16c0*/  SEL R16, R11, R10, P0 ;  /* 0x0000000a0b107207 */ /* 0x000fe40000000000 */
[----:B------:R-:W-:-:S04]  /*16d0*/  ISETP.NE.U32.AND P1, PT, R7, RZ, PT ;  /* 0x000000ff0700720c */ /* 0x000fc80003f25070 */
[----:B------:R-:W-:Y:S01]  /*16e0*/  SEL R11, R16, R7, !P1 ;  /* 0x00000007100b7207 */ /* 0x000fe20004800000 */
[----:B------:R-:W-:-:S05]  /*16f0*/  @!P0 IMAD.MOV R14, RZ, RZ, -R14 ;  /* 0x000000ffff0e8224 */ /* 0x000fca00078e0a0e */
[----:B------:R-:W0:Y:S02]  /*1700*/  FLO.U32 R11, R11 ;  /* 0x0000000b000b7300 */ /* 0x000e2400000e0000 */
[C---:B0-----:R-:W-:Y:S02]  /*1710*/  IADD3 R17, PT, PT, -R11.reuse, 0x1f, RZ ;  /* 0x0000001f0b117810 */ /* 0x041fe40007ffe1ff */
[----:B------:R-:W-:-:S03]  /*1720*/  IADD3 R10, PT, PT, -R11, 0x3f, RZ ;  /* 0x0000003f0b0a7810 */ /* 0x000fc60007ffe1ff */
[----:B------:R-:W-:Y:S01]  /*1730*/  @P1 IMAD.MOV R10, RZ, RZ, R17 ;  /* 0x000000ffff0a1224 */ /* 0x000fe200078e0211 */
[----:B------:R-:W-:-:S04]  /*1740*/  SEL R17, R18, R15, P0 ;  /* 0x0000000f12117207 */ /* 0x000fc80000000000 */
[----:B------:R-:W-:-:S13]  /*1750*/  ISETP.NE.AND P1, PT, R10, RZ, PT ;  /* 0x000000ff0a00720c */ /* 0x000fda0003f25270 */
[----:B------:R-:W-:Y:S05]  /*1760*/  @!P1 BRA `(.L_x_19) ;  /* 0x0000000000289947 */ /* 0x000fea0003800000 */
[----:B------:R-:W-:Y:S02]  /*1770*/  LOP3.LUT R11, R10, 0x3f, RZ, 0xc0, !PT ;  /* 0x0000003f0a0b7812 */ /* 0x000fe400078ec0ff */
[--C-:B------:R-:W-:Y:S02]  /*1780*/  SHF.R.U64 R15, R14, 0x1, R17.reuse ;  /* 0x000000010e0f7819 */ /* 0x100fe40000001211 */
[----:B------:R-:W-:Y:S02]  /*1790*/  SHF.R.U32.HI R17, RZ, 0x1, R17 ;  /* 0x00000001ff117819 */ /* 0x000fe40000011611 */
[----:B------:R-:W-:Y:S02]  /*17a0*/  LOP3.LUT R14, R10, 0x3f, RZ, 0xc, !PT ;  /* 0x0000003f0a0e7812 */ /* 0x000fe400078e0cff */
[CC--:B------:R-:W-:Y:S02]  /*17b0*/  SHF.L.U64.HI R18, R16.reuse, R11.reuse, R7 ;  /* 0x0000000b10127219 */ /* 0x0c0fe40000010207 */
[----:B------:R-:W-:-:S02]  /*17c0*/  SHF.L.U32 R11, R16, R11, RZ ;  /* 0x0000000b100b7219 */ /* 0x000fc400000006ff */
[-CC-:B------:R-:W-:Y:S02]  /*17d0*/  SHF.R.U64 R16, R15, R14.reuse, R17.reuse ;  /* 0x0000000e0f107219 */ /* 0x180fe40000001211 */
[----:B------:R-:W-:Y:S02]  /*17e0*/  SHF.R.U32.HI R7, RZ, R14, R17 ;  /* 0x0000000eff077219 */ /* 0x000fe40000011611 */
[----:B------:R-:W-:Y:S02]  /*17f0*/  LOP3.LUT R16, R11, R16, RZ, 0xfc, !PT ;  /* 0x000000100b107212 */ /* 0x000fe400078efcff */
[----:B------:R-:W-:-:S07]  /*1800*/  LOP3.LUT R7, R18, R7, RZ, 0xfc, !PT ;  /* 0x0000000712077212 */ /* 0x000fce00078efcff */
.L_x_19:
[----:B------:R-:W-:Y:S05]  /*1810*/  BSYNC.RECONVERGENT B2 ;  /* 0x0000000000027941 */ /* 0x000fea0003800200 */
.L_x_18:
[----:B------:R-:W-:Y:S01]  /*1820*/  IMAD.WIDE.U32 R18, R16, 0x2168c235, RZ ;  /* 0x2168c23510127825 */ /* 0x000fe200078e00ff */
[----:B------:R-:W-:-:S03]  /*1830*/  SHF.R.U32.HI R9, RZ, 0x1e, R9 ;  /* 0x0000001eff097819 */ /* 0x000fc60000011609 */
[----:B------:R-:W-:Y:S01]  /*1840*/  IMAD.MOV.U32 R14, RZ, RZ, R19 ;  /* 0x000000ffff0e7224 */ /* 0x000fe200078e0013 */
[----:B------:R-:W-:Y:S01]  /*1850*/  IADD3 RZ, P1, PT, R18, R18, RZ ;  /* 0x0000001212ff7210 */ /* 0x000fe20007f3e0ff */
[----:B------:R-:W-:Y:S01]  /*1860*/  IMAD.MOV.U32 R15, RZ, RZ, RZ ;  /* 0x000000ffff0f7224 */ /* 0x000fe200078e00ff */
[----:B------:R-:W-:Y:S01]  /*1870*/  LEA.HI R8, R8, R9, RZ, 0x1 ;  /* 0x0000000908087211 */ /* 0x000fe200078f08ff */
[----:B------:R-:W-:-:S04]  /*1880*/  IMAD.HI.U32 R11, R7, -0x36f0255e, RZ ;  /* 0xc90fdaa2070b7827 */ /* 0x000fc800078e00ff */
[----:B------:R-:W-:-:S04]  /*1890*/  IMAD.WIDE.U32 R14, R16, -0x36f0255e, R14 ;  /* 0xc90fdaa2100e7825 */ /* 0x000fc800078e000e */
[C---:B------:R-:W-:Y:S02]  /*18a0*/  IMAD R17, R7.reuse, -0x36f0255e, RZ ;  /* 0xc90fdaa207117824 */ /* 0x040fe400078e02ff */
[----:B------:R-:W-:-:S04]  /*18b0*/  IMAD.WIDE.U32 R14, P2, R7, 0x2168c235, R14 ;  /* 0x2168c235070e7825 */ /* 0x000fc8000784000e */
[----:B------:R-:W-:Y:S01]  /*18c0*/  IMAD.X R7, RZ, RZ, R11, P2 ;  /* 0x000000ffff077224 */ /* 0x000fe200010e060b */
[----:B------:R-:W-:Y:S02]  /*18d0*/  IADD3 R11, P2, PT, R17, R15, RZ ;  /* 0x0000000f110b7210 */ /* 0x000fe40007f5e0ff */
[----:B------:R-:W-:Y:S02]  /*18e0*/  IADD3.X RZ, P1, PT, R14, R14, RZ, P1, !PT ;  /* 0x0000000e0eff7210 */ /* 0x000fe40000f3e4ff */
[C---:B------:R-:W-:Y:S01]  /*18f0*/  ISETP.GT.U32.AND P3, PT, R11.reuse, RZ, PT ;  /* 0x000000ff0b00720c */ /* 0x040fe20003f64070 */
[----:B------:R-:W-:Y:S01]  /*1900*/  IMAD.X R7, RZ, RZ, R7, P2 ;  /* 0x000000ffff077224 */ /* 0x000fe200010e0607 */
[----:B------:R-:W-:-:S04]  /*1910*/  IADD3.X R14, P2, PT, R11, R11, RZ, P1, !PT ;  /* 0x0000000b0b0e7210 */ /* 0x000fc80000f5e4ff */
[C---:B------:R-:W-:Y:S01]  /*1920*/  ISETP.GT.AND.EX P1, PT, R7.reuse, RZ, PT, P3 ;  /* 0x000000ff0700720c */ /* 0x040fe20003f24330 */
[----:B------:R-:W-:-:S03]  /*1930*/  IMAD.X R16, R7, 0x1, R7, P2 ;  /* 0x0000000107107824 */ /* 0x000fc600010e0607 */
[----:B------:R-:W-:Y:S02]  /*1940*/  SEL R14, R14, R11, P1 ;  /* 0x0000000b0e0e7207 */ /* 0x000fe40000800000 */
[----:B------:R-:W-:Y:S02]  /*1950*/  SEL R16, R16, R7, P1 ;  /* 0x0000000710107207 */ /* 0x000fe40000800000 */
[----:B------:R-:W-:Y:S02]  /*1960*/  IADD3 R7, P2, PT, R14, 0x1, RZ ;  /* 0x000000010e077810 */ /* 0x000fe40007f5e0ff */
[----:B------:R-:W-:Y:S02]  /*1970*/  SEL R11, RZ, 0xffffffff, !P1 ;  /* 0xffffffffff0b7807 */ /* 0x000fe40004800000 */
[----:B------:R-:W-:Y:S01]  /*1980*/  LOP3.LUT P1, R6, R6, 0x80000000, RZ, 0xc0, !PT ;  /* 0x8000000006067812 */ /* 0x000fe2000782c0ff */
[----:B------:R-:W-:Y:S02]  /*1990*/  IMAD.X R14, RZ, RZ, R16, P2 ;  /* 0x000000ffff0e7224 */ /* 0x000fe400010e0610 */
[----:B------:R-:W-:Y:S01]  /*19a0*/  IMAD.IADD R11, R11, 0x1, -R10 ;  /* 0x000000010b0b7824 */ /* 0x000fe200078e0a0a */
[----:B------:R-:W-:-:S02]  /*19b0*/  @!P0 LOP3.LUT R6, R6, 0x80000000, RZ, 0x3c, !PT ;  /* 0x8000000006068812 */ /* 0x000fc400078e3cff */
[----:B------:R-:W-:-:S04]  /*19c0*/  SHF.R.U64 R7, R7, 0xa, R14 ;  /* 0x0000000a07077819 */ /* 0x000fc8000000120e */
[----:B------:R-:W-:-:S03]  /*19d0*/  IADD3 R7, P2, PT, R7, 0x1, RZ ;  /* 0x0000000107077810 */ /* 0x000fc60007f5e0ff */
[----:B------:R-:W-:Y:S01]  /*19e0*/  @P1 IMAD.MOV R8, RZ, RZ, -R8 ;  /* 0x000000ffff081224 */ /* 0x000fe200078e0a08 */
[----:B------:R-:W-:-:S04]  /*19f0*/  LEA.HI.X R14, R14, RZ, RZ, 0x16, P2 ;  /* 0x000000ff0e0e7211 */ /* 0x000fc800010fb4ff */
[--C-:B------:R-:W-:Y:S01]  /*1a00*/  SHF.R.U64 R10, R7, 0x1, R14.reuse ;  /* 0x00000001070a7819 */ /* 0x100fe2000000120e */
[----:B------:R-:W-:Y:S01]  /*1a10*/  IMAD.SHL.U32 R7, R11, 0x100000, RZ ;  /* 0x001000000b077824 */ /* 0x000fe200078e00ff */
[----:B------:R-:W-:Y:S02]  /*1a20*/  SHF.R.U32.HI R14, RZ, 0x1, R14 ;  /* 0x00000001ff0e7819 */ /* 0x000fe4000001160e */
[----:B------:R-:W-:-:S04]  /*1a30*/  IADD3 R10, P2, P3, RZ, RZ, R10 ;  /* 0x000000ffff0a7210 */ /* 0x000fc80007b5e00a */
[----:B------:R-:W-:-:S04]  /*1a40*/  IADD3.X R7, PT, PT, R7, 0x3fe00000, R14, P2, P3 ;  /* 0x3fe0000007077810 */ /* 0x000fc800017e640e */
[----:B------:R-:W-:-:S07]  /*1a50*/  LOP3.LUT R11, R7, R6, RZ, 0xfc, !PT ;  /* 0x00000006070b7212 */ /* 0x000fce00078efcff */
.L_x_13:
[----:B------:R-:W-:Y:S02]  /*1a60*/  IMAD.MOV.U32 R6, RZ, RZ, R0 ;  /* 0x000000ffff067224 */ /* 0x000fe400078e0000 */
[----:B------:R-:W-:-:S04]  /*1a70*/  IMAD.MOV.U32 R7, RZ, RZ, 0x0 ;  /* 0x00000000ff077424 */ /* 0x000fc800078e00ff */
[----:B------:R-:W-:Y:S05]  /*1a80*/  RET.REL.NODEC R6 `(_Z9fftKernelP7double2ii) ;  /* 0xffffffe4065c7950 */ /* 0x000fea0003c3ffff */
.L_x_20:
[----:B------:R-:W-:-:S00]  /*1a90*/  BRA `(.L_x_20) ;  /* 0xfffffffc00fc7947 */ /* 0x000fc0000383ffff */
[----:B------:R-:W-:-:S00]  /*1aa0*/  NOP ;  /* 0x0000000000007918 */ /* 0x000fc00000000000 */
        /* <DEDUP_REMOVED lines=13> */
.L_x_22:


//--------------------- .nv.global.init           --------------------------
	.section	.nv.global.init,"aw",@progbits
	.align	16
.nv.global.init:
	.type		__cudart_sin_cos_coeffs,@object
	.size		__cudart_sin_cos_coeffs,(__cudart_i2opi_d - __cudart_sin_cos_coeffs)
__cudart_sin_cos_coeffs:
        /*0000*/ 	.byte	0x46, 0xd2, 0xb0, 0x2c, 0xf1, 0xe5, 0x5a, 0xbe, 0x92, 0xe3, 0xac, 0x69, 0xe3, 0x1d, 0xc7, 0x3e
        /*0010*/ 	.byte	0xa1, 0x62, 0xdb, 0x19, 0xa0, 0x01, 0x2a, 0xbf, 0x18, 0x08, 0x11, 0x11, 0x11, 0x11, 0x81, 0x3f
        /*0020*/ 	.byte	0x54, 0x55, 0x55, 0x55, 0x55, 0x55, 0xc5, 0xbf, 0x00, 0x00, 0x00, 0x00, 0x00, 0x00, 0x00, 0x00
        /*0030*/ 	.byte	0x00, 0x00, 0x00, 0x00, 0x00, 0x00, 0x00, 0x00, 0x64, 0x81, 0xfd, 0x20, 0x83, 0xff, 0xa8, 0xbd
        /*0040*/ 	.byte	0x28, 0x85, 0xef, 0xc1, 0xa7, 0xee, 0x21, 0x3e, 0xd9, 0xe6, 0x06, 0x8e, 0x4f, 0x7e, 0x92, 0xbe
        /*0050*/ 	.byte	0xe9, 0xbc, 0xdd, 0x19, 0xa0, 0x01, 0xfa, 0x3e, 0x47, 0x5d, 0xc1, 0x16, 0x6c, 0xc1, 0x56, 0xbf
        /*0060*/ 	.byte	0x51, 0x55, 0x55, 0x55, 0x55, 0x55, 0xa5, 0x3f, 0x00, 0x00, 0x00, 0x00, 0x00, 0x00, 0xe0, 0xbf
        /*0070*/ 	.byte	0x00, 0x00, 0x00, 0x00, 0x00, 0x00, 0xf0, 0x3f, 0x00, 0x00, 0x00, 0x00, 0x00, 0x00, 0x00, 0x00
	.type		__cudart_i2opi_d,@object
	.size		__cudart_i2opi_d,(.L_0 - __cudart_i2opi_d)
__cudart_i2opi_d:
        /* <DEDUP_REMOVED lines=9> */
.L_0:


//--------------------- .nv.shared.reserved.0     --------------------------
	.section	.nv.shared.reserved.0,"aw",@nobits
	.weak		__nv_reservedSMEM_offset_0_alias
	.size		__nv_reservedSMEM_offset_0_alias, 0, 64
	.other		__nv_reservedSMEM_offset_0_alias,@"STO_CUDA_RESERVED_SHARED STV_DEFAULT"
__nv_reservedSMEM_offset_0_alias:
	.zero		0
	.zero		64


//--------------------- .nv.constant0._Z9fftKernelP7double2ii --------------------------
	.section	.nv.constant0._Z9fftKernelP7double2ii,"a",@progbits
	.sectionflags	@""
	.align	4
.nv.constant0._Z9fftKernelP7double2ii:
	.zero		912


//--------------------- SYMBOLS --------------------------

	.type		.nv.reservedSmem.offset0,@object
	.size		.nv.reservedSmem.offset0,0x4
